//
// Generated by NVIDIA NVVM Compiler
//
// Compiler Build ID: CL-36424714
// Cuda compilation tools, release 13.0, V13.0.88
// Based on NVVM 20.0.0
//

.version 9.0
.target sm_100
.address_size 64

	// .globl	_Z20kernel_loglikelihoodiPddddddddS_
.func  (.param .b64 func_retval0) __internal_accurate_pow
(
	.param .b64 __internal_accurate_pow_param_0
)
;

.visible .entry _Z20kernel_loglikelihoodiPddddddddS_(
	.param .u32 _Z20kernel_loglikelihoodiPddddddddS__param_0,
	.param .u64 .ptr .align 1 _Z20kernel_loglikelihoodiPddddddddS__param_1,
	.param .f64 _Z20kernel_loglikelihoodiPddddddddS__param_2,
	.param .f64 _Z20kernel_loglikelihoodiPddddddddS__param_3,
	.param .f64 _Z20kernel_loglikelihoodiPddddddddS__param_4,
	.param .f64 _Z20kernel_loglikelihoodiPddddddddS__param_5,
	.param .f64 _Z20kernel_loglikelihoodiPddddddddS__param_6,
	.param .f64 _Z20kernel_loglikelihoodiPddddddddS__param_7,
	.param .f64 _Z20kernel_loglikelihoodiPddddddddS__param_8,
	.param .u64 .ptr .align 1 _Z20kernel_loglikelihoodiPddddddddS__param_9
)
{
	.local .align 16 .b8 	__local_depot0[32000];
	.reg .b64 	%SP;
	.reg .b64 	%SPL;
	.reg .pred 	%p<202>;
	.reg .b32 	%r<529>;
	.reg .b32 	%f<41>;
	.reg .b64 	%rd<22>;
	.reg .b64 	%fd<1262>;

	mov.u64 	%SPL, __local_depot0;
	ld.param.u32 	%r104, [_Z20kernel_loglikelihoodiPddddddddS__param_0];
	ld.param.u64 	%rd3, [_Z20kernel_loglikelihoodiPddddddddS__param_1];
	ld.param.f64 	%fd238, [_Z20kernel_loglikelihoodiPddddddddS__param_5];
	ld.param.f64 	%fd239, [_Z20kernel_loglikelihoodiPddddddddS__param_6];
	ld.param.f64 	%fd240, [_Z20kernel_loglikelihoodiPddddddddS__param_7];
	add.u64 	%rd1, %SPL, 0;
	add.u64 	%rd2, %SPL, 16000;
	mov.u32 	%r105, %tid.x;
	mov.u32 	%r106, %ctaid.x;
	mov.u32 	%r107, %ntid.x;
	mad.lo.s32 	%r1, %r106, %r107, %r105;
	setp.ge.s32 	%p2, %r1, %r104;
	@%p2 bra 	$L__BB0_158;
	ld.param.f64 	%fd1201, [_Z20kernel_loglikelihoodiPddddddddS__param_4];
	ld.param.f64 	%fd1193, [_Z20kernel_loglikelihoodiPddddddddS__param_2];
	cvta.to.global.u64 	%rd7, %rd3;
	neg.f64 	%fd242, %fd238;
	mul.f64 	%fd1, %fd240, %fd242;
	mul.wide.s32 	%rd8, %r1, 8;
	add.s64 	%rd9, %rd7, %rd8;
	ld.global.f64 	%fd2, [%rd9];
	sub.f64 	%fd243, %fd2, %fd1193;
	div.rn.f64 	%fd3, %fd243, %fd1201;
	{
	.reg .b32 %temp; 
	mov.b64 	{%temp, %r2}, %fd3;
	}
	mov.f64 	%fd244, 0d4000000000000000;
	{
	.reg .b32 %temp; 
	mov.b64 	{%temp, %r108}, %fd244;
	}
	and.b32  	%r4, %r108, 2146435072;
	setp.eq.s32 	%p3, %r4, 1062207488;
	abs.f64 	%fd4, %fd3;
	{ // callseq 0, 0
	.param .b64 param0;
	st.param.f64 	[param0], %fd4;
	.param .b64 retval0;
	call.uni (retval0), 
	__internal_accurate_pow, 
	(
	param0
	);
	ld.param.f64 	%fd245, [retval0];
	} // callseq 0
	setp.lt.s32 	%p4, %r2, 0;
	neg.f64 	%fd247, %fd245;
	selp.f64 	%fd248, %fd247, %fd245, %p3;
	selp.f64 	%fd5, %fd248, %fd245, %p4;
	setp.neu.f64 	%p5, %fd3, 0d0000000000000000;
	mov.f64 	%fd1210, %fd5;
	@%p5 bra 	$L__BB0_3;
	setp.eq.s32 	%p6, %r4, 1062207488;
	selp.b32 	%r109, %r2, 0, %p6;
	setp.lt.s32 	%p7, %r108, 0;
	or.b32  	%r110, %r109, 2146435072;
	selp.b32 	%r111, %r110, %r109, %p7;
	mov.b32 	%r112, 0;
	mov.b64 	%fd1210, {%r112, %r111};
$L__BB0_3:
	add.f64 	%fd249, %fd3, 0d4000000000000000;
	{
	.reg .b32 %temp; 
	mov.b64 	{%temp, %r113}, %fd249;
	}
	and.b32  	%r5, %r113, 2146435072;
	setp.ne.s32 	%p8, %r5, 2146435072;
	@%p8 bra 	$L__BB0_8;
	setp.num.f64 	%p9, %fd3, %fd3;
	@%p9 bra 	$L__BB0_6;
	mov.f64 	%fd250, 0d4000000000000000;
	add.rn.f64 	%fd1210, %fd3, %fd250;
	bra.uni 	$L__BB0_8;
$L__BB0_6:
	setp.neu.f64 	%p10, %fd4, 0d7FF0000000000000;
	@%p10 bra 	$L__BB0_8;
	setp.lt.s32 	%p11, %r2, 0;
	setp.eq.s32 	%p12, %r4, 1062207488;
	setp.lt.s32 	%p13, %r108, 0;
	selp.b32 	%r115, 0, 2146435072, %p13;
	and.b32  	%r116, %r108, 2147483647;
	setp.ne.s32 	%p14, %r116, 1071644672;
	or.b32  	%r117, %r115, -2147483648;
	selp.b32 	%r118, %r117, %r115, %p14;
	selp.b32 	%r119, %r118, %r115, %p12;
	selp.b32 	%r120, %r119, %r115, %p11;
	mov.b32 	%r121, 0;
	mov.b64 	%fd1210, {%r121, %r120};
$L__BB0_8:
	setp.eq.f64 	%p15, %fd3, 0d3FF0000000000000;
	mul.f64 	%fd251, %fd1210, 0d3FE0000000000000;
	selp.f64 	%fd252, 0d3FE0000000000000, %fd251, %p15;
	sub.f64 	%fd11, %fd1, %fd252;
	fma.rn.f64 	%fd253, %fd11, 0d3FF71547652B82FE, 0d4338000000000000;
	{
	.reg .b32 %temp; 
	mov.b64 	{%r6, %temp}, %fd253;
	}
	mov.f64 	%fd254, 0dC338000000000000;
	add.rn.f64 	%fd255, %fd253, %fd254;
	fma.rn.f64 	%fd256, %fd255, 0dBFE62E42FEFA39EF, %fd11;
	fma.rn.f64 	%fd257, %fd255, 0dBC7ABC9E3B39803F, %fd256;
	fma.rn.f64 	%fd258, %fd257, 0d3E5ADE1569CE2BDF, 0d3E928AF3FCA213EA;
	fma.rn.f64 	%fd259, %fd258, %fd257, 0d3EC71DEE62401315;
	fma.rn.f64 	%fd260, %fd259, %fd257, 0d3EFA01997C89EB71;
	fma.rn.f64 	%fd261, %fd260, %fd257, 0d3F2A01A014761F65;
	fma.rn.f64 	%fd262, %fd261, %fd257, 0d3F56C16C1852B7AF;
	fma.rn.f64 	%fd263, %fd262, %fd257, 0d3F81111111122322;
	fma.rn.f64 	%fd264, %fd263, %fd257, 0d3FA55555555502A1;
	fma.rn.f64 	%fd265, %fd264, %fd257, 0d3FC5555555555511;
	fma.rn.f64 	%fd266, %fd265, %fd257, 0d3FE000000000000B;
	fma.rn.f64 	%fd267, %fd266, %fd257, 0d3FF0000000000000;
	fma.rn.f64 	%fd268, %fd267, %fd257, 0d3FF0000000000000;
	{
	.reg .b32 %temp; 
	mov.b64 	{%r7, %temp}, %fd268;
	}
	{
	.reg .b32 %temp; 
	mov.b64 	{%temp, %r8}, %fd268;
	}
	shl.b32 	%r122, %r6, 20;
	add.s32 	%r123, %r122, %r8;
	mov.b64 	%fd1211, {%r7, %r123};
	{
	.reg .b32 %temp; 
	mov.b64 	{%temp, %r124}, %fd11;
	}
	mov.b32 	%f21, %r124;
	abs.f32 	%f1, %f21;
	setp.lt.f32 	%p16, %f1, 0f4086232B;
	@%p16 bra 	$L__BB0_11;
	setp.lt.f64 	%p17, %fd11, 0d0000000000000000;
	add.f64 	%fd269, %fd11, 0d7FF0000000000000;
	selp.f64 	%fd1211, 0d0000000000000000, %fd269, %p17;
	setp.geu.f32 	%p18, %f1, 0f40874800;
	@%p18 bra 	$L__BB0_11;
	shr.u32 	%r125, %r6, 31;
	add.s32 	%r126, %r6, %r125;
	shr.s32 	%r127, %r126, 1;
	shl.b32 	%r128, %r127, 20;
	add.s32 	%r129, %r8, %r128;
	mov.b64 	%fd270, {%r7, %r129};
	sub.s32 	%r130, %r6, %r127;
	shl.b32 	%r131, %r130, 20;
	add.s32 	%r132, %r131, 1072693248;
	mov.b32 	%r133, 0;
	mov.b64 	%fd271, {%r133, %r132};
	mul.f64 	%fd1211, %fd271, %fd270;
$L__BB0_11:
	ld.param.f64 	%fd1202, [_Z20kernel_loglikelihoodiPddddddddS__param_4];
	ld.param.f64 	%fd1197, [_Z20kernel_loglikelihoodiPddddddddS__param_3];
	setp.eq.s32 	%p19, %r4, 1062207488;
	neg.f64 	%fd272, %fd239;
	mul.f64 	%fd16, %fd240, %fd272;
	sub.f64 	%fd273, %fd2, %fd1197;
	div.rn.f64 	%fd17, %fd273, %fd1202;
	{
	.reg .b32 %temp; 
	mov.b64 	{%temp, %r9}, %fd17;
	}
	abs.f64 	%fd18, %fd17;
	{ // callseq 1, 0
	.param .b64 param0;
	st.param.f64 	[param0], %fd18;
	.param .b64 retval0;
	call.uni (retval0), 
	__internal_accurate_pow, 
	(
	param0
	);
	ld.param.f64 	%fd274, [retval0];
	} // callseq 1
	setp.lt.s32 	%p20, %r9, 0;
	neg.f64 	%fd276, %fd274;
	selp.f64 	%fd277, %fd276, %fd274, %p19;
	selp.f64 	%fd19, %fd277, %fd274, %p20;
	setp.neu.f64 	%p21, %fd17, 0d0000000000000000;
	mov.f64 	%fd1213, %fd19;
	@%p21 bra 	$L__BB0_13;
	setp.eq.s32 	%p22, %r4, 1062207488;
	selp.b32 	%r135, %r9, 0, %p22;
	setp.lt.s32 	%p23, %r108, 0;
	or.b32  	%r136, %r135, 2146435072;
	selp.b32 	%r137, %r136, %r135, %p23;
	mov.b32 	%r138, 0;
	mov.b64 	%fd1213, {%r138, %r137};
$L__BB0_13:
	add.f64 	%fd278, %fd17, 0d4000000000000000;
	{
	.reg .b32 %temp; 
	mov.b64 	{%temp, %r139}, %fd278;
	}
	and.b32  	%r10, %r139, 2146435072;
	setp.ne.s32 	%p24, %r10, 2146435072;
	@%p24 bra 	$L__BB0_18;
	setp.num.f64 	%p25, %fd17, %fd17;
	@%p25 bra 	$L__BB0_16;
	mov.f64 	%fd279, 0d4000000000000000;
	add.rn.f64 	%fd1213, %fd17, %fd279;
	bra.uni 	$L__BB0_18;
$L__BB0_16:
	setp.neu.f64 	%p26, %fd18, 0d7FF0000000000000;
	@%p26 bra 	$L__BB0_18;
	setp.lt.s32 	%p27, %r9, 0;
	setp.eq.s32 	%p28, %r4, 1062207488;
	setp.lt.s32 	%p29, %r108, 0;
	selp.b32 	%r141, 0, 2146435072, %p29;
	and.b32  	%r142, %r108, 2147483647;
	setp.ne.s32 	%p30, %r142, 1071644672;
	or.b32  	%r143, %r141, -2147483648;
	selp.b32 	%r144, %r143, %r141, %p30;
	selp.b32 	%r145, %r144, %r141, %p28;
	selp.b32 	%r146, %r145, %r141, %p27;
	mov.b32 	%r147, 0;
	mov.b64 	%fd1213, {%r147, %r146};
$L__BB0_18:
	setp.eq.f64 	%p31, %fd17, 0d3FF0000000000000;
	mul.f64 	%fd280, %fd1213, 0d3FE0000000000000;
	selp.f64 	%fd281, 0d3FE0000000000000, %fd280, %p31;
	sub.f64 	%fd25, %fd16, %fd281;
	fma.rn.f64 	%fd282, %fd25, 0d3FF71547652B82FE, 0d4338000000000000;
	{
	.reg .b32 %temp; 
	mov.b64 	{%r11, %temp}, %fd282;
	}
	mov.f64 	%fd283, 0dC338000000000000;
	add.rn.f64 	%fd284, %fd282, %fd283;
	fma.rn.f64 	%fd285, %fd284, 0dBFE62E42FEFA39EF, %fd25;
	fma.rn.f64 	%fd286, %fd284, 0dBC7ABC9E3B39803F, %fd285;
	fma.rn.f64 	%fd287, %fd286, 0d3E5ADE1569CE2BDF, 0d3E928AF3FCA213EA;
	fma.rn.f64 	%fd288, %fd287, %fd286, 0d3EC71DEE62401315;
	fma.rn.f64 	%fd289, %fd288, %fd286, 0d3EFA01997C89EB71;
	fma.rn.f64 	%fd290, %fd289, %fd286, 0d3F2A01A014761F65;
	fma.rn.f64 	%fd291, %fd290, %fd286, 0d3F56C16C1852B7AF;
	fma.rn.f64 	%fd292, %fd291, %fd286, 0d3F81111111122322;
	fma.rn.f64 	%fd293, %fd292, %fd286, 0d3FA55555555502A1;
	fma.rn.f64 	%fd294, %fd293, %fd286, 0d3FC5555555555511;
	fma.rn.f64 	%fd295, %fd294, %fd286, 0d3FE000000000000B;
	fma.rn.f64 	%fd296, %fd295, %fd286, 0d3FF0000000000000;
	fma.rn.f64 	%fd297, %fd296, %fd286, 0d3FF0000000000000;
	{
	.reg .b32 %temp; 
	mov.b64 	{%r12, %temp}, %fd297;
	}
	{
	.reg .b32 %temp; 
	mov.b64 	{%temp, %r13}, %fd297;
	}
	shl.b32 	%r148, %r11, 20;
	add.s32 	%r149, %r148, %r13;
	mov.b64 	%fd1214, {%r12, %r149};
	{
	.reg .b32 %temp; 
	mov.b64 	{%temp, %r150}, %fd25;
	}
	mov.b32 	%f22, %r150;
	abs.f32 	%f2, %f22;
	setp.lt.f32 	%p32, %f2, 0f4086232B;
	@%p32 bra 	$L__BB0_21;
	setp.lt.f64 	%p33, %fd25, 0d0000000000000000;
	add.f64 	%fd298, %fd25, 0d7FF0000000000000;
	selp.f64 	%fd1214, 0d0000000000000000, %fd298, %p33;
	setp.geu.f32 	%p34, %f2, 0f40874800;
	@%p34 bra 	$L__BB0_21;
	shr.u32 	%r151, %r11, 31;
	add.s32 	%r152, %r11, %r151;
	shr.s32 	%r153, %r152, 1;
	shl.b32 	%r154, %r153, 20;
	add.s32 	%r155, %r13, %r154;
	mov.b64 	%fd299, {%r12, %r155};
	sub.s32 	%r156, %r11, %r153;
	shl.b32 	%r157, %r156, 20;
	add.s32 	%r158, %r157, 1072693248;
	mov.b32 	%r159, 0;
	mov.b64 	%fd300, {%r159, %r158};
	mul.f64 	%fd1214, %fd300, %fd299;
$L__BB0_21:
	add.f64 	%fd301, %fd238, %fd239;
	div.rn.f64 	%fd302, %fd238, %fd301;
	mul.f64 	%fd303, %fd302, %fd1214;
	div.rn.f64 	%fd304, %fd239, %fd301;
	fma.rn.f64 	%fd30, %fd304, %fd1211, %fd303;
	add.f64 	%fd305, %fd238, %fd238;
	mul.f64 	%fd306, %fd305, %fd239;
	div.rn.f64 	%fd31, %fd306, %fd301;
	mov.b64 	%rd10, 4607182418800017408;
	st.local.u64 	[%rd1], %rd10;
	fma.rn.f64 	%fd307, %fd16, 0d3FF71547652B82FE, 0d4338000000000000;
	{
	.reg .b32 %temp; 
	mov.b64 	{%r14, %temp}, %fd307;
	}
	mov.f64 	%fd308, 0dC338000000000000;
	add.rn.f64 	%fd309, %fd307, %fd308;
	fma.rn.f64 	%fd310, %fd309, 0dBFE62E42FEFA39EF, %fd16;
	fma.rn.f64 	%fd311, %fd309, 0dBC7ABC9E3B39803F, %fd310;
	fma.rn.f64 	%fd312, %fd311, 0d3E5ADE1569CE2BDF, 0d3E928AF3FCA213EA;
	fma.rn.f64 	%fd313, %fd312, %fd311, 0d3EC71DEE62401315;
	fma.rn.f64 	%fd314, %fd313, %fd311, 0d3EFA01997C89EB71;
	fma.rn.f64 	%fd315, %fd314, %fd311, 0d3F2A01A014761F65;
	fma.rn.f64 	%fd316, %fd315, %fd311, 0d3F56C16C1852B7AF;
	fma.rn.f64 	%fd317, %fd316, %fd311, 0d3F81111111122322;
	fma.rn.f64 	%fd318, %fd317, %fd311, 0d3FA55555555502A1;
	fma.rn.f64 	%fd319, %fd318, %fd311, 0d3FC5555555555511;
	fma.rn.f64 	%fd320, %fd319, %fd311, 0d3FE000000000000B;
	fma.rn.f64 	%fd321, %fd320, %fd311, 0d3FF0000000000000;
	fma.rn.f64 	%fd322, %fd321, %fd311, 0d3FF0000000000000;
	{
	.reg .b32 %temp; 
	mov.b64 	{%r15, %temp}, %fd322;
	}
	{
	.reg .b32 %temp; 
	mov.b64 	{%temp, %r16}, %fd322;
	}
	shl.b32 	%r160, %r14, 20;
	add.s32 	%r161, %r160, %r16;
	mov.b64 	%fd32, {%r15, %r161};
	{
	.reg .b32 %temp; 
	mov.b64 	{%temp, %r162}, %fd16;
	}
	mov.b32 	%f23, %r162;
	abs.f32 	%f3, %f23;
	setp.lt.f32 	%p35, %f3, 0f4086232B;
	mov.f64 	%fd1215, %fd32;
	@%p35 bra 	$L__BB0_24;
	setp.lt.f64 	%p36, %fd16, 0d0000000000000000;
	add.f64 	%fd323, %fd16, 0d7FF0000000000000;
	selp.f64 	%fd1215, 0d0000000000000000, %fd323, %p36;
	setp.geu.f32 	%p37, %f3, 0f40874800;
	@%p37 bra 	$L__BB0_24;
	shr.u32 	%r163, %r14, 31;
	add.s32 	%r164, %r14, %r163;
	shr.s32 	%r165, %r164, 1;
	shl.b32 	%r166, %r165, 20;
	add.s32 	%r167, %r16, %r166;
	mov.b64 	%fd324, {%r15, %r167};
	sub.s32 	%r168, %r14, %r165;
	shl.b32 	%r169, %r168, 20;
	add.s32 	%r170, %r169, 1072693248;
	mov.b32 	%r171, 0;
	mov.b64 	%fd325, {%r171, %r170};
	mul.f64 	%fd1215, %fd325, %fd324;
$L__BB0_24:
	setp.neu.f64 	%p38, %fd17, 0d0000000000000000;
	mul.f64 	%fd326, %fd238, %fd240;
	fma.rn.f64 	%fd36, %fd326, 0d3FE0000000000000, 0d3FF0000000000000;
	mov.f64 	%fd1217, %fd19;
	@%p38 bra 	$L__BB0_26;
	setp.eq.s32 	%p39, %r4, 1062207488;
	selp.b32 	%r172, %r9, 0, %p39;
	setp.lt.s32 	%p40, %r108, 0;
	or.b32  	%r173, %r172, 2146435072;
	selp.b32 	%r174, %r173, %r172, %p40;
	mov.b32 	%r175, 0;
	mov.b64 	%fd1217, {%r175, %r174};
$L__BB0_26:
	setp.ne.s32 	%p41, %r10, 2146435072;
	@%p41 bra 	$L__BB0_31;
	setp.num.f64 	%p42, %fd17, %fd17;
	@%p42 bra 	$L__BB0_29;
	mov.f64 	%fd327, 0d4000000000000000;
	add.rn.f64 	%fd1217, %fd17, %fd327;
	bra.uni 	$L__BB0_31;
$L__BB0_29:
	setp.neu.f64 	%p43, %fd18, 0d7FF0000000000000;
	@%p43 bra 	$L__BB0_31;
	setp.lt.s32 	%p44, %r9, 0;
	setp.eq.s32 	%p45, %r4, 1062207488;
	setp.lt.s32 	%p46, %r108, 0;
	selp.b32 	%r177, 0, 2146435072, %p46;
	and.b32  	%r178, %r108, 2147483647;
	setp.ne.s32 	%p47, %r178, 1071644672;
	or.b32  	%r179, %r177, -2147483648;
	selp.b32 	%r180, %r179, %r177, %p47;
	selp.b32 	%r181, %r180, %r177, %p45;
	selp.b32 	%r182, %r181, %r177, %p44;
	mov.b32 	%r183, 0;
	mov.b64 	%fd1217, {%r183, %r182};
$L__BB0_31:
	setp.eq.f64 	%p48, %fd17, 0d3FF0000000000000;
	mul.f64 	%fd328, %fd1217, 0dBFE0000000000000;
	selp.f64 	%fd42, 0dBFE0000000000000, %fd328, %p48;
	fma.rn.f64 	%fd329, %fd42, 0d3FF71547652B82FE, 0d4338000000000000;
	{
	.reg .b32 %temp; 
	mov.b64 	{%r17, %temp}, %fd329;
	}
	mov.f64 	%fd330, 0dC338000000000000;
	add.rn.f64 	%fd331, %fd329, %fd330;
	fma.rn.f64 	%fd332, %fd331, 0dBFE62E42FEFA39EF, %fd42;
	fma.rn.f64 	%fd333, %fd331, 0dBC7ABC9E3B39803F, %fd332;
	fma.rn.f64 	%fd334, %fd333, 0d3E5ADE1569CE2BDF, 0d3E928AF3FCA213EA;
	fma.rn.f64 	%fd335, %fd334, %fd333, 0d3EC71DEE62401315;
	fma.rn.f64 	%fd336, %fd335, %fd333, 0d3EFA01997C89EB71;
	fma.rn.f64 	%fd337, %fd336, %fd333, 0d3F2A01A014761F65;
	fma.rn.f64 	%fd338, %fd337, %fd333, 0d3F56C16C1852B7AF;
	fma.rn.f64 	%fd339, %fd338, %fd333, 0d3F81111111122322;
	fma.rn.f64 	%fd340, %fd339, %fd333, 0d3FA55555555502A1;
	fma.rn.f64 	%fd341, %fd340, %fd333, 0d3FC5555555555511;
	fma.rn.f64 	%fd342, %fd341, %fd333, 0d3FE000000000000B;
	fma.rn.f64 	%fd343, %fd342, %fd333, 0d3FF0000000000000;
	fma.rn.f64 	%fd344, %fd343, %fd333, 0d3FF0000000000000;
	{
	.reg .b32 %temp; 
	mov.b64 	{%r18, %temp}, %fd344;
	}
	{
	.reg .b32 %temp; 
	mov.b64 	{%temp, %r19}, %fd344;
	}
	shl.b32 	%r184, %r17, 20;
	add.s32 	%r185, %r184, %r19;
	mov.b64 	%fd1218, {%r18, %r185};
	{
	.reg .b32 %temp; 
	mov.b64 	{%temp, %r186}, %fd42;
	}
	mov.b32 	%f24, %r186;
	abs.f32 	%f4, %f24;
	setp.lt.f32 	%p49, %f4, 0f4086232B;
	@%p49 bra 	$L__BB0_34;
	setp.lt.f64 	%p50, %fd42, 0d0000000000000000;
	add.f64 	%fd345, %fd42, 0d7FF0000000000000;
	selp.f64 	%fd1218, 0d0000000000000000, %fd345, %p50;
	setp.geu.f32 	%p51, %f4, 0f40874800;
	@%p51 bra 	$L__BB0_34;
	shr.u32 	%r187, %r17, 31;
	add.s32 	%r188, %r17, %r187;
	shr.s32 	%r189, %r188, 1;
	shl.b32 	%r190, %r189, 20;
	add.s32 	%r191, %r19, %r190;
	mov.b64 	%fd346, {%r18, %r191};
	sub.s32 	%r192, %r17, %r189;
	shl.b32 	%r193, %r192, 20;
	add.s32 	%r194, %r193, 1072693248;
	mov.b32 	%r195, 0;
	mov.b64 	%fd347, {%r195, %r194};
	mul.f64 	%fd1218, %fd347, %fd346;
$L__BB0_34:
	mul.f64 	%fd348, %fd36, %fd1215;
	mul.f64 	%fd1223, %fd348, %fd1218;
	fma.rn.f64 	%fd349, %fd1, 0d3FF71547652B82FE, 0d4338000000000000;
	{
	.reg .b32 %temp; 
	mov.b64 	{%r20, %temp}, %fd349;
	}
	mov.f64 	%fd350, 0dC338000000000000;
	add.rn.f64 	%fd351, %fd349, %fd350;
	fma.rn.f64 	%fd352, %fd351, 0dBFE62E42FEFA39EF, %fd1;
	fma.rn.f64 	%fd353, %fd351, 0dBC7ABC9E3B39803F, %fd352;
	fma.rn.f64 	%fd354, %fd353, 0d3E5ADE1569CE2BDF, 0d3E928AF3FCA213EA;
	fma.rn.f64 	%fd355, %fd354, %fd353, 0d3EC71DEE62401315;
	fma.rn.f64 	%fd356, %fd355, %fd353, 0d3EFA01997C89EB71;
	fma.rn.f64 	%fd357, %fd356, %fd353, 0d3F2A01A014761F65;
	fma.rn.f64 	%fd358, %fd357, %fd353, 0d3F56C16C1852B7AF;
	fma.rn.f64 	%fd359, %fd358, %fd353, 0d3F81111111122322;
	fma.rn.f64 	%fd360, %fd359, %fd353, 0d3FA55555555502A1;
	fma.rn.f64 	%fd361, %fd360, %fd353, 0d3FC5555555555511;
	fma.rn.f64 	%fd362, %fd361, %fd353, 0d3FE000000000000B;
	fma.rn.f64 	%fd363, %fd362, %fd353, 0d3FF0000000000000;
	fma.rn.f64 	%fd364, %fd363, %fd353, 0d3FF0000000000000;
	{
	.reg .b32 %temp; 
	mov.b64 	{%r21, %temp}, %fd364;
	}
	{
	.reg .b32 %temp; 
	mov.b64 	{%temp, %r22}, %fd364;
	}
	shl.b32 	%r196, %r20, 20;
	add.s32 	%r197, %r196, %r22;
	mov.b64 	%fd48, {%r21, %r197};
	{
	.reg .b32 %temp; 
	mov.b64 	{%temp, %r198}, %fd1;
	}
	mov.b32 	%f25, %r198;
	abs.f32 	%f5, %f25;
	setp.lt.f32 	%p52, %f5, 0f4086232B;
	mov.f64 	%fd1219, %fd48;
	@%p52 bra 	$L__BB0_37;
	setp.lt.f64 	%p53, %fd1, 0d0000000000000000;
	add.f64 	%fd365, %fd1, 0d7FF0000000000000;
	selp.f64 	%fd1219, 0d0000000000000000, %fd365, %p53;
	setp.geu.f32 	%p54, %f5, 0f40874800;
	@%p54 bra 	$L__BB0_37;
	shr.u32 	%r199, %r20, 31;
	add.s32 	%r200, %r20, %r199;
	shr.s32 	%r201, %r200, 1;
	shl.b32 	%r202, %r201, 20;
	add.s32 	%r203, %r22, %r202;
	mov.b64 	%fd366, {%r21, %r203};
	sub.s32 	%r204, %r20, %r201;
	shl.b32 	%r205, %r204, 20;
	add.s32 	%r206, %r205, 1072693248;
	mov.b32 	%r207, 0;
	mov.b64 	%fd367, {%r207, %r206};
	mul.f64 	%fd1219, %fd367, %fd366;
$L__BB0_37:
	setp.neu.f64 	%p55, %fd3, 0d0000000000000000;
	mul.f64 	%fd368, %fd239, %fd240;
	fma.rn.f64 	%fd52, %fd368, 0d3FE0000000000000, 0d3FF0000000000000;
	mov.f64 	%fd1221, %fd5;
	@%p55 bra 	$L__BB0_39;
	setp.eq.s32 	%p56, %r4, 1062207488;
	selp.b32 	%r208, %r2, 0, %p56;
	setp.lt.s32 	%p57, %r108, 0;
	or.b32  	%r209, %r208, 2146435072;
	selp.b32 	%r210, %r209, %r208, %p57;
	mov.b32 	%r211, 0;
	mov.b64 	%fd1221, {%r211, %r210};
$L__BB0_39:
	setp.ne.s32 	%p58, %r5, 2146435072;
	@%p58 bra 	$L__BB0_44;
	setp.num.f64 	%p59, %fd3, %fd3;
	@%p59 bra 	$L__BB0_42;
	mov.f64 	%fd369, 0d4000000000000000;
	add.rn.f64 	%fd1221, %fd3, %fd369;
	bra.uni 	$L__BB0_44;
$L__BB0_42:
	setp.neu.f64 	%p60, %fd4, 0d7FF0000000000000;
	@%p60 bra 	$L__BB0_44;
	setp.lt.s32 	%p61, %r2, 0;
	setp.eq.s32 	%p62, %r4, 1062207488;
	setp.lt.s32 	%p63, %r108, 0;
	selp.b32 	%r213, 0, 2146435072, %p63;
	and.b32  	%r214, %r108, 2147483647;
	setp.ne.s32 	%p64, %r214, 1071644672;
	or.b32  	%r215, %r213, -2147483648;
	selp.b32 	%r216, %r215, %r213, %p64;
	selp.b32 	%r217, %r216, %r213, %p62;
	selp.b32 	%r218, %r217, %r213, %p61;
	mov.b32 	%r219, 0;
	mov.b64 	%fd1221, {%r219, %r218};
$L__BB0_44:
	setp.eq.f64 	%p65, %fd3, 0d3FF0000000000000;
	mul.f64 	%fd370, %fd1221, 0dBFE0000000000000;
	selp.f64 	%fd58, 0dBFE0000000000000, %fd370, %p65;
	fma.rn.f64 	%fd371, %fd58, 0d3FF71547652B82FE, 0d4338000000000000;
	{
	.reg .b32 %temp; 
	mov.b64 	{%r23, %temp}, %fd371;
	}
	mov.f64 	%fd372, 0dC338000000000000;
	add.rn.f64 	%fd373, %fd371, %fd372;
	fma.rn.f64 	%fd374, %fd373, 0dBFE62E42FEFA39EF, %fd58;
	fma.rn.f64 	%fd375, %fd373, 0dBC7ABC9E3B39803F, %fd374;
	fma.rn.f64 	%fd376, %fd375, 0d3E5ADE1569CE2BDF, 0d3E928AF3FCA213EA;
	fma.rn.f64 	%fd377, %fd376, %fd375, 0d3EC71DEE62401315;
	fma.rn.f64 	%fd378, %fd377, %fd375, 0d3EFA01997C89EB71;
	fma.rn.f64 	%fd379, %fd378, %fd375, 0d3F2A01A014761F65;
	fma.rn.f64 	%fd380, %fd379, %fd375, 0d3F56C16C1852B7AF;
	fma.rn.f64 	%fd381, %fd380, %fd375, 0d3F81111111122322;
	fma.rn.f64 	%fd382, %fd381, %fd375, 0d3FA55555555502A1;
	fma.rn.f64 	%fd383, %fd382, %fd375, 0d3FC5555555555511;
	fma.rn.f64 	%fd384, %fd383, %fd375, 0d3FE000000000000B;
	fma.rn.f64 	%fd385, %fd384, %fd375, 0d3FF0000000000000;
	fma.rn.f64 	%fd386, %fd385, %fd375, 0d3FF0000000000000;
	{
	.reg .b32 %temp; 
	mov.b64 	{%r24, %temp}, %fd386;
	}
	{
	.reg .b32 %temp; 
	mov.b64 	{%temp, %r25}, %fd386;
	}
	shl.b32 	%r220, %r23, 20;
	add.s32 	%r221, %r220, %r25;
	mov.b64 	%fd1222, {%r24, %r221};
	{
	.reg .b32 %temp; 
	mov.b64 	{%temp, %r222}, %fd58;
	}
	mov.b32 	%f26, %r222;
	abs.f32 	%f6, %f26;
	setp.lt.f32 	%p66, %f6, 0f4086232B;
	@%p66 bra 	$L__BB0_47;
	setp.lt.f64 	%p67, %fd58, 0d0000000000000000;
	add.f64 	%fd387, %fd58, 0d7FF0000000000000;
	selp.f64 	%fd1222, 0d0000000000000000, %fd387, %p67;
	setp.geu.f32 	%p68, %f6, 0f40874800;
	@%p68 bra 	$L__BB0_47;
	shr.u32 	%r223, %r23, 31;
	add.s32 	%r224, %r23, %r223;
	shr.s32 	%r225, %r224, 1;
	shl.b32 	%r226, %r225, 20;
	add.s32 	%r227, %r25, %r226;
	mov.b64 	%fd388, {%r24, %r227};
	sub.s32 	%r228, %r23, %r225;
	shl.b32 	%r229, %r228, 20;
	add.s32 	%r230, %r229, 1072693248;
	mov.b32 	%r231, 0;
	mov.b64 	%fd389, {%r231, %r230};
	mul.f64 	%fd1222, %fd389, %fd388;
$L__BB0_47:
	setp.lt.f32 	%p69, %f5, 0f4086232B;
	setp.lt.f32 	%p70, %f3, 0f4086232B;
	setp.eq.f64 	%p71, %fd17, 0d3FF0000000000000;
	setp.eq.s32 	%p72, %r10, 2146435072;
	setp.eq.f64 	%p73, %fd17, 0d0000000000000000;
	setp.lt.s32 	%p74, %r9, 0;
	setp.eq.f64 	%p75, %fd3, 0d3FF0000000000000;
	setp.eq.s32 	%p76, %r5, 2146435072;
	setp.eq.f64 	%p77, %fd3, 0d0000000000000000;
	setp.lt.s32 	%p78, %r2, 0;
	setp.eq.s32 	%p79, %r4, 1062207488;
	mul.f64 	%fd391, %fd52, %fd1219;
	mul.f64 	%fd392, %fd391, %fd1222;
	st.local.f64 	[%rd2], %fd392;
	setp.lt.s32 	%p80, %r108, 0;
	selp.b32 	%r233, 0, 2146435072, %p80;
	and.b32  	%r234, %r108, 2147483647;
	setp.ne.s32 	%p81, %r234, 1071644672;
	and.pred  	%p1, %p79, %p81;
	or.b32  	%r235, %r233, -2147483648;
	setp.lt.f64 	%p83, %fd1, 0d0000000000000000;
	add.f64 	%fd393, %fd1, 0d7FF0000000000000;
	selp.f64 	%fd394, 0d0000000000000000, %fd393, %p83;
	setp.geu.f32 	%p84, %f5, 0f40874800;
	shr.u32 	%r236, %r20, 31;
	add.s32 	%r237, %r20, %r236;
	shr.s32 	%r238, %r237, 1;
	shl.b32 	%r239, %r238, 20;
	add.s32 	%r240, %r22, %r239;
	mov.b64 	%fd395, {%r21, %r240};
	sub.s32 	%r241, %r20, %r238;
	shl.b32 	%r242, %r241, 20;
	add.s32 	%r243, %r242, 1072693248;
	mov.b32 	%r514, 0;
	mov.b64 	%fd396, {%r514, %r243};
	mul.f64 	%fd397, %fd396, %fd395;
	selp.b32 	%r244, %r2, 0, %p79;
	or.b32  	%r245, %r244, 2146435072;
	selp.b32 	%r246, %r245, %r244, %p80;
	mov.b64 	%fd398, {%r514, %r246};
	setp.nan.f64 	%p85, %fd3, %fd3;
	setp.neu.f64 	%p86, %fd4, 0d7FF0000000000000;
	selp.b32 	%r247, %r235, %r233, %p1;
	selp.b32 	%r248, %r247, %r233, %p78;
	mov.b64 	%fd399, {%r514, %r248};
	mov.f64 	%fd400, 0d4000000000000000;
	add.rn.f64 	%fd401, %fd3, %fd400;
	setp.lt.f64 	%p87, %fd16, 0d0000000000000000;
	add.f64 	%fd402, %fd16, 0d7FF0000000000000;
	selp.f64 	%fd403, 0d0000000000000000, %fd402, %p87;
	setp.geu.f32 	%p88, %f3, 0f40874800;
	shr.u32 	%r249, %r14, 31;
	add.s32 	%r250, %r14, %r249;
	shr.s32 	%r251, %r250, 1;
	shl.b32 	%r252, %r251, 20;
	add.s32 	%r253, %r16, %r252;
	mov.b64 	%fd404, {%r15, %r253};
	sub.s32 	%r254, %r14, %r251;
	shl.b32 	%r255, %r254, 20;
	add.s32 	%r256, %r255, 1072693248;
	mov.b64 	%fd405, {%r514, %r256};
	mul.f64 	%fd406, %fd405, %fd404;
	selp.b32 	%r257, %r9, 0, %p79;
	or.b32  	%r258, %r257, 2146435072;
	selp.b32 	%r259, %r258, %r257, %p80;
	mov.b64 	%fd407, {%r514, %r259};
	setp.nan.f64 	%p89, %fd17, %fd17;
	setp.neu.f64 	%p90, %fd18, 0d7FF0000000000000;
	selp.b32 	%r260, %r247, %r233, %p74;
	mov.b64 	%fd408, {%r514, %r260};
	add.rn.f64 	%fd409, %fd17, %fd400;
	selp.f64 	%fd410, %fd394, %fd397, %p84;
	selp.f64 	%fd411, %fd48, %fd410, %p69;
	mul.f64 	%fd63, %fd52, %fd411;
	selp.f64 	%fd412, %fd398, %fd5, %p77;
	selp.f64 	%fd413, %fd401, %fd412, %p85;
	selp.f64 	%fd414, %fd413, %fd399, %p86;
	selp.f64 	%fd415, %fd414, %fd412, %p76;
	mul.f64 	%fd416, %fd415, 0dBFE0000000000000;
	selp.f64 	%fd417, 0dBFE0000000000000, %fd416, %p75;
	fma.rn.f64 	%fd418, %fd417, 0d3FF71547652B82FE, 0d4338000000000000;
	{
	.reg .b32 %temp; 
	mov.b64 	{%r261, %temp}, %fd418;
	}
	mov.f64 	%fd419, 0dC338000000000000;
	add.rn.f64 	%fd420, %fd418, %fd419;
	fma.rn.f64 	%fd421, %fd420, 0dBFE62E42FEFA39EF, %fd417;
	fma.rn.f64 	%fd422, %fd420, 0dBC7ABC9E3B39803F, %fd421;
	fma.rn.f64 	%fd423, %fd422, 0d3E5ADE1569CE2BDF, 0d3E928AF3FCA213EA;
	fma.rn.f64 	%fd424, %fd423, %fd422, 0d3EC71DEE62401315;
	fma.rn.f64 	%fd425, %fd424, %fd422, 0d3EFA01997C89EB71;
	fma.rn.f64 	%fd426, %fd425, %fd422, 0d3F2A01A014761F65;
	fma.rn.f64 	%fd427, %fd426, %fd422, 0d3F56C16C1852B7AF;
	fma.rn.f64 	%fd428, %fd427, %fd422, 0d3F81111111122322;
	fma.rn.f64 	%fd429, %fd428, %fd422, 0d3FA55555555502A1;
	fma.rn.f64 	%fd430, %fd429, %fd422, 0d3FC5555555555511;
	fma.rn.f64 	%fd431, %fd430, %fd422, 0d3FE000000000000B;
	fma.rn.f64 	%fd432, %fd431, %fd422, 0d3FF0000000000000;
	fma.rn.f64 	%fd433, %fd432, %fd422, 0d3FF0000000000000;
	{
	.reg .b32 %temp; 
	mov.b64 	{%r262, %temp}, %fd433;
	}
	{
	.reg .b32 %temp; 
	mov.b64 	{%temp, %r263}, %fd433;
	}
	shl.b32 	%r264, %r261, 20;
	add.s32 	%r265, %r264, %r263;
	mov.b64 	%fd64, {%r262, %r265};
	{
	.reg .b32 %temp; 
	mov.b64 	{%temp, %r266}, %fd417;
	}
	mov.b32 	%f27, %r266;
	abs.f32 	%f7, %f27;
	setp.lt.f64 	%p91, %fd417, 0d0000000000000000;
	add.f64 	%fd434, %fd417, 0d7FF0000000000000;
	selp.f64 	%fd65, 0d0000000000000000, %fd434, %p91;
	shr.u32 	%r267, %r261, 31;
	add.s32 	%r268, %r261, %r267;
	shr.s32 	%r269, %r268, 1;
	shl.b32 	%r270, %r269, 20;
	add.s32 	%r271, %r263, %r270;
	mov.b64 	%fd435, {%r262, %r271};
	sub.s32 	%r272, %r261, %r269;
	shl.b32 	%r273, %r272, 20;
	add.s32 	%r274, %r273, 1072693248;
	mov.b64 	%fd436, {%r514, %r274};
	mul.f64 	%fd66, %fd436, %fd435;
	selp.f64 	%fd437, %fd403, %fd406, %p88;
	selp.f64 	%fd438, %fd32, %fd437, %p70;
	mul.f64 	%fd67, %fd36, %fd438;
	selp.f64 	%fd439, %fd407, %fd19, %p73;
	selp.f64 	%fd440, %fd409, %fd439, %p89;
	selp.f64 	%fd441, %fd440, %fd408, %p90;
	selp.f64 	%fd442, %fd441, %fd439, %p72;
	mul.f64 	%fd443, %fd442, 0dBFE0000000000000;
	selp.f64 	%fd444, 0dBFE0000000000000, %fd443, %p71;
	fma.rn.f64 	%fd445, %fd444, 0d3FF71547652B82FE, 0d4338000000000000;
	{
	.reg .b32 %temp; 
	mov.b64 	{%r275, %temp}, %fd445;
	}
	add.rn.f64 	%fd446, %fd445, %fd419;
	fma.rn.f64 	%fd447, %fd446, 0dBFE62E42FEFA39EF, %fd444;
	fma.rn.f64 	%fd448, %fd446, 0dBC7ABC9E3B39803F, %fd447;
	fma.rn.f64 	%fd449, %fd448, 0d3E5ADE1569CE2BDF, 0d3E928AF3FCA213EA;
	fma.rn.f64 	%fd450, %fd449, %fd448, 0d3EC71DEE62401315;
	fma.rn.f64 	%fd451, %fd450, %fd448, 0d3EFA01997C89EB71;
	fma.rn.f64 	%fd452, %fd451, %fd448, 0d3F2A01A014761F65;
	fma.rn.f64 	%fd453, %fd452, %fd448, 0d3F56C16C1852B7AF;
	fma.rn.f64 	%fd454, %fd453, %fd448, 0d3F81111111122322;
	fma.rn.f64 	%fd455, %fd454, %fd448, 0d3FA55555555502A1;
	fma.rn.f64 	%fd456, %fd455, %fd448, 0d3FC5555555555511;
	fma.rn.f64 	%fd457, %fd456, %fd448, 0d3FE000000000000B;
	fma.rn.f64 	%fd458, %fd457, %fd448, 0d3FF0000000000000;
	fma.rn.f64 	%fd459, %fd458, %fd448, 0d3FF0000000000000;
	{
	.reg .b32 %temp; 
	mov.b64 	{%r276, %temp}, %fd459;
	}
	{
	.reg .b32 %temp; 
	mov.b64 	{%temp, %r277}, %fd459;
	}
	shl.b32 	%r278, %r275, 20;
	add.s32 	%r279, %r278, %r277;
	mov.b64 	%fd68, {%r276, %r279};
	{
	.reg .b32 %temp; 
	mov.b64 	{%temp, %r280}, %fd444;
	}
	mov.b32 	%f28, %r280;
	abs.f32 	%f8, %f28;
	setp.lt.f64 	%p92, %fd444, 0d0000000000000000;
	add.f64 	%fd460, %fd444, 0d7FF0000000000000;
	selp.f64 	%fd69, 0d0000000000000000, %fd460, %p92;
	shr.u32 	%r281, %r275, 31;
	add.s32 	%r282, %r275, %r281;
	shr.s32 	%r283, %r282, 1;
	shl.b32 	%r284, %r283, 20;
	add.s32 	%r285, %r277, %r284;
	mov.b64 	%fd461, {%r276, %r285};
	sub.s32 	%r286, %r275, %r283;
	shl.b32 	%r287, %r286, 20;
	add.s32 	%r288, %r287, 1072693248;
	mov.b64 	%fd462, {%r514, %r288};
	mul.f64 	%fd70, %fd462, %fd461;
	mov.f64 	%fd1224, 0d0000000000000000;
	mov.f64 	%fd1225, %fd1224;
	mov.u32 	%r515, %r514;
$L__BB0_48:
	mul.wide.u32 	%rd11, %r515, 8;
	add.s64 	%rd12, %rd1, %rd11;
	ld.local.f64 	%fd74, [%rd12];
	sub.f64 	%fd463, %fd74, %fd1224;
	mul.f64 	%fd75, %fd463, 0d3FE0000000000000;
	add.f64 	%fd76, %fd1224, %fd75;
	setp.neu.f64 	%p93, %fd76, 0d0000000000000000;
	@%p93 bra 	$L__BB0_50;
	setp.geu.f32 	%p122, %f8, 0f40874800;
	setp.lt.f32 	%p123, %f8, 0f4086232B;
	selp.f64 	%fd666, %fd69, %fd70, %p122;
	selp.f64 	%fd667, %fd68, %fd666, %p123;
	mul.f64 	%fd1233, %fd67, %fd667;
	bra.uni 	$L__BB0_76;
$L__BB0_50:
	setp.neu.f64 	%p94, %fd76, 0d3FF0000000000000;
	@%p94 bra 	$L__BB0_52;
	setp.geu.f32 	%p120, %f7, 0f40874800;
	setp.lt.f32 	%p121, %f7, 0f4086232B;
	selp.f64 	%fd664, %fd65, %fd66, %p120;
	selp.f64 	%fd665, %fd64, %fd664, %p121;
	mul.f64 	%fd1233, %fd63, %fd665;
	bra.uni 	$L__BB0_76;
$L__BB0_52:
	mul.f64 	%fd464, %fd238, %fd239;
	mul.f64 	%fd465, %fd464, %fd76;
	mov.f64 	%fd466, 0d3FF0000000000000;
	sub.f64 	%fd79, %fd466, %fd76;
	mul.f64 	%fd467, %fd465, %fd79;
	sqrt.rn.f64 	%fd468, %fd467;
	add.f64 	%fd469, %fd240, %fd240;
	mul.f64 	%fd80, %fd469, %fd468;
	mul.f64 	%fd470, %fd239, %fd79;
	fma.rn.f64 	%fd471, %fd238, %fd76, %fd470;
	neg.f64 	%fd472, %fd471;
	mul.f64 	%fd81, %fd240, %fd472;
	fma.rn.f64 	%fd473, %fd81, 0d3FF71547652B82FE, 0d4338000000000000;
	{
	.reg .b32 %temp; 
	mov.b64 	{%r28, %temp}, %fd473;
	}
	mov.f64 	%fd474, 0dC338000000000000;
	add.rn.f64 	%fd475, %fd473, %fd474;
	fma.rn.f64 	%fd476, %fd475, 0dBFE62E42FEFA39EF, %fd81;
	fma.rn.f64 	%fd477, %fd475, 0dBC7ABC9E3B39803F, %fd476;
	fma.rn.f64 	%fd478, %fd477, 0d3E5ADE1569CE2BDF, 0d3E928AF3FCA213EA;
	fma.rn.f64 	%fd479, %fd478, %fd477, 0d3EC71DEE62401315;
	fma.rn.f64 	%fd480, %fd479, %fd477, 0d3EFA01997C89EB71;
	fma.rn.f64 	%fd481, %fd480, %fd477, 0d3F2A01A014761F65;
	fma.rn.f64 	%fd482, %fd481, %fd477, 0d3F56C16C1852B7AF;
	fma.rn.f64 	%fd483, %fd482, %fd477, 0d3F81111111122322;
	fma.rn.f64 	%fd484, %fd483, %fd477, 0d3FA55555555502A1;
	fma.rn.f64 	%fd485, %fd484, %fd477, 0d3FC5555555555511;
	fma.rn.f64 	%fd486, %fd485, %fd477, 0d3FE000000000000B;
	fma.rn.f64 	%fd487, %fd486, %fd477, 0d3FF0000000000000;
	fma.rn.f64 	%fd488, %fd487, %fd477, 0d3FF0000000000000;
	{
	.reg .b32 %temp; 
	mov.b64 	{%r29, %temp}, %fd488;
	}
	{
	.reg .b32 %temp; 
	mov.b64 	{%temp, %r30}, %fd488;
	}
	shl.b32 	%r289, %r28, 20;
	add.s32 	%r290, %r289, %r30;
	mov.b64 	%fd1226, {%r29, %r290};
	{
	.reg .b32 %temp; 
	mov.b64 	{%temp, %r291}, %fd81;
	}
	mov.b32 	%f29, %r291;
	abs.f32 	%f9, %f29;
	setp.lt.f32 	%p95, %f9, 0f4086232B;
	@%p95 bra 	$L__BB0_55;
	setp.lt.f64 	%p96, %fd81, 0d0000000000000000;
	add.f64 	%fd489, %fd81, 0d7FF0000000000000;
	selp.f64 	%fd1226, 0d0000000000000000, %fd489, %p96;
	setp.geu.f32 	%p97, %f9, 0f40874800;
	@%p97 bra 	$L__BB0_55;
	shr.u32 	%r292, %r28, 31;
	add.s32 	%r293, %r28, %r292;
	shr.s32 	%r294, %r293, 1;
	shl.b32 	%r295, %r294, 20;
	add.s32 	%r296, %r30, %r295;
	mov.b64 	%fd490, {%r29, %r296};
	sub.s32 	%r297, %r28, %r294;
	shl.b32 	%r298, %r297, 20;
	add.s32 	%r299, %r298, 1072693248;
	mov.b32 	%r300, 0;
	mov.b64 	%fd491, {%r300, %r299};
	mul.f64 	%fd1226, %fd491, %fd490;
$L__BB0_55:
	ld.param.f64 	%fd1203, [_Z20kernel_loglikelihoodiPddddddddS__param_4];
	ld.param.f64 	%fd1198, [_Z20kernel_loglikelihoodiPddddddddS__param_3];
	ld.param.f64 	%fd1194, [_Z20kernel_loglikelihoodiPddddddddS__param_2];
	setp.lt.s32 	%p98, %r108, 0;
	setp.eq.s32 	%p99, %r4, 1062207488;
	mul.f64 	%fd492, %fd1198, %fd79;
	fma.rn.f64 	%fd493, %fd1194, %fd76, %fd492;
	sub.f64 	%fd494, %fd2, %fd493;
	div.rn.f64 	%fd86, %fd494, %fd1203;
	{
	.reg .b32 %temp; 
	mov.b64 	{%temp, %r31}, %fd86;
	}
	abs.f64 	%fd87, %fd86;
	{ // callseq 2, 0
	.param .b64 param0;
	st.param.f64 	[param0], %fd87;
	.param .b64 retval0;
	call.uni (retval0), 
	__internal_accurate_pow, 
	(
	param0
	);
	ld.param.f64 	%fd495, [retval0];
	} // callseq 2
	setp.lt.s32 	%p101, %r31, 0;
	neg.f64 	%fd497, %fd495;
	selp.f64 	%fd498, %fd497, %fd495, %p99;
	selp.f64 	%fd499, %fd498, %fd495, %p101;
	setp.eq.f64 	%p102, %fd86, 0d0000000000000000;
	selp.b32 	%r301, %r31, 0, %p99;
	or.b32  	%r302, %r301, 2146435072;
	selp.b32 	%r303, %r302, %r301, %p98;
	mov.b32 	%r304, 0;
	mov.b64 	%fd500, {%r304, %r303};
	selp.f64 	%fd1227, %fd500, %fd499, %p102;
	add.f64 	%fd501, %fd86, 0d4000000000000000;
	{
	.reg .b32 %temp; 
	mov.b64 	{%temp, %r305}, %fd501;
	}
	and.b32  	%r306, %r305, 2146435072;
	setp.ne.s32 	%p103, %r306, 2146435072;
	@%p103 bra 	$L__BB0_60;
	setp.num.f64 	%p104, %fd86, %fd86;
	@%p104 bra 	$L__BB0_58;
	mov.f64 	%fd502, 0d4000000000000000;
	add.rn.f64 	%fd1227, %fd86, %fd502;
	bra.uni 	$L__BB0_60;
$L__BB0_58:
	setp.neu.f64 	%p105, %fd87, 0d7FF0000000000000;
	@%p105 bra 	$L__BB0_60;
	selp.b32 	%r307, 0, 2146435072, %p98;
	or.b32  	%r308, %r307, -2147483648;
	selp.b32 	%r309, %r308, %r307, %p1;
	selp.b32 	%r310, %r309, %r307, %p101;
	mov.b32 	%r311, 0;
	mov.b64 	%fd1227, {%r311, %r310};
$L__BB0_60:
	setp.eq.f64 	%p108, %fd86, 0d3FF0000000000000;
	mul.f64 	%fd503, %fd1227, 0dBFE0000000000000;
	selp.f64 	%fd92, 0dBFE0000000000000, %fd503, %p108;
	fma.rn.f64 	%fd504, %fd92, 0d3FF71547652B82FE, 0d4338000000000000;
	{
	.reg .b32 %temp; 
	mov.b64 	{%r32, %temp}, %fd504;
	}
	mov.f64 	%fd505, 0dC338000000000000;
	add.rn.f64 	%fd506, %fd504, %fd505;
	fma.rn.f64 	%fd507, %fd506, 0dBFE62E42FEFA39EF, %fd92;
	fma.rn.f64 	%fd508, %fd506, 0dBC7ABC9E3B39803F, %fd507;
	fma.rn.f64 	%fd509, %fd508, 0d3E5ADE1569CE2BDF, 0d3E928AF3FCA213EA;
	fma.rn.f64 	%fd510, %fd509, %fd508, 0d3EC71DEE62401315;
	fma.rn.f64 	%fd511, %fd510, %fd508, 0d3EFA01997C89EB71;
	fma.rn.f64 	%fd512, %fd511, %fd508, 0d3F2A01A014761F65;
	fma.rn.f64 	%fd513, %fd512, %fd508, 0d3F56C16C1852B7AF;
	fma.rn.f64 	%fd514, %fd513, %fd508, 0d3F81111111122322;
	fma.rn.f64 	%fd515, %fd514, %fd508, 0d3FA55555555502A1;
	fma.rn.f64 	%fd516, %fd515, %fd508, 0d3FC5555555555511;
	fma.rn.f64 	%fd517, %fd516, %fd508, 0d3FE000000000000B;
	fma.rn.f64 	%fd518, %fd517, %fd508, 0d3FF0000000000000;
	fma.rn.f64 	%fd519, %fd518, %fd508, 0d3FF0000000000000;
	{
	.reg .b32 %temp; 
	mov.b64 	{%r33, %temp}, %fd519;
	}
	{
	.reg .b32 %temp; 
	mov.b64 	{%temp, %r34}, %fd519;
	}
	shl.b32 	%r312, %r32, 20;
	add.s32 	%r313, %r312, %r34;
	mov.b64 	%fd1228, {%r33, %r313};
	{
	.reg .b32 %temp; 
	mov.b64 	{%temp, %r314}, %fd92;
	}
	mov.b32 	%f30, %r314;
	abs.f32 	%f10, %f30;
	setp.lt.f32 	%p109, %f10, 0f4086232B;
	@%p109 bra 	$L__BB0_63;
	setp.lt.f64 	%p110, %fd92, 0d0000000000000000;
	add.f64 	%fd520, %fd92, 0d7FF0000000000000;
	selp.f64 	%fd1228, 0d0000000000000000, %fd520, %p110;
	setp.geu.f32 	%p111, %f10, 0f40874800;
	@%p111 bra 	$L__BB0_63;
	shr.u32 	%r315, %r32, 31;
	add.s32 	%r316, %r32, %r315;
	shr.s32 	%r317, %r316, 1;
	shl.b32 	%r318, %r317, 20;
	add.s32 	%r319, %r34, %r318;
	mov.b64 	%fd521, {%r33, %r319};
	sub.s32 	%r320, %r32, %r317;
	shl.b32 	%r321, %r320, 20;
	add.s32 	%r322, %r321, 1072693248;
	mov.b32 	%r323, 0;
	mov.b64 	%fd522, {%r323, %r322};
	mul.f64 	%fd1228, %fd522, %fd521;
$L__BB0_63:
	mul.f64 	%fd97, %fd1226, %fd1228;
	abs.f64 	%fd98, %fd80;
	{
	.reg .b32 %temp; 
	mov.b64 	{%temp, %r35}, %fd98;
	}
	add.s32 	%r324, %r35, -1076238844;
	setp.gt.u32 	%p112, %r324, 127526403;
	@%p112 bra 	$L__BB0_68;
	mul.f64 	%fd99, %fd98, 0d3FE0000000000000;
	fma.rn.f64 	%fd540, %fd99, 0d3FF71547652B82FE, 0d4338000000000000;
	{
	.reg .b32 %temp; 
	mov.b64 	{%r36, %temp}, %fd540;
	}
	mov.f64 	%fd541, 0dC338000000000000;
	add.rn.f64 	%fd542, %fd540, %fd541;
	fma.rn.f64 	%fd543, %fd542, 0dBFE62E42FEFA39EF, %fd99;
	fma.rn.f64 	%fd544, %fd542, 0dBC7ABC9E3B39803F, %fd543;
	fma.rn.f64 	%fd545, %fd544, 0d3E5ADE1569CE2BDF, 0d3E928AF3FCA213EA;
	fma.rn.f64 	%fd546, %fd545, %fd544, 0d3EC71DEE62401315;
	fma.rn.f64 	%fd547, %fd546, %fd544, 0d3EFA01997C89EB71;
	fma.rn.f64 	%fd548, %fd547, %fd544, 0d3F2A01A014761F65;
	fma.rn.f64 	%fd549, %fd548, %fd544, 0d3F56C16C1852B7AF;
	fma.rn.f64 	%fd550, %fd549, %fd544, 0d3F81111111122322;
	fma.rn.f64 	%fd551, %fd550, %fd544, 0d3FA55555555502A1;
	fma.rn.f64 	%fd552, %fd551, %fd544, 0d3FC5555555555511;
	fma.rn.f64 	%fd553, %fd552, %fd544, 0d3FE000000000000B;
	fma.rn.f64 	%fd554, %fd553, %fd544, 0d3FF0000000000000;
	fma.rn.f64 	%fd555, %fd554, %fd544, 0d3FF0000000000000;
	{
	.reg .b32 %temp; 
	mov.b64 	{%r37, %temp}, %fd555;
	}
	{
	.reg .b32 %temp; 
	mov.b64 	{%temp, %r38}, %fd555;
	}
	shl.b32 	%r325, %r36, 20;
	add.s32 	%r326, %r325, %r38;
	mov.b64 	%fd1229, {%r37, %r326};
	{
	.reg .b32 %temp; 
	mov.b64 	{%temp, %r327}, %fd99;
	}
	mov.b32 	%f31, %r327;
	abs.f32 	%f11, %f31;
	setp.lt.f32 	%p113, %f11, 0f4086232B;
	@%p113 bra 	$L__BB0_67;
	setp.lt.f64 	%p114, %fd99, 0d0000000000000000;
	add.f64 	%fd556, %fd99, 0d7FF0000000000000;
	selp.f64 	%fd1229, 0d0000000000000000, %fd556, %p114;
	setp.geu.f32 	%p115, %f11, 0f40874800;
	@%p115 bra 	$L__BB0_67;
	shr.u32 	%r328, %r36, 31;
	add.s32 	%r329, %r36, %r328;
	shr.s32 	%r330, %r329, 1;
	shl.b32 	%r331, %r330, 20;
	add.s32 	%r332, %r38, %r331;
	mov.b64 	%fd557, {%r37, %r332};
	sub.s32 	%r333, %r36, %r330;
	shl.b32 	%r334, %r333, 20;
	add.s32 	%r335, %r334, 1072693248;
	mov.b32 	%r336, 0;
	mov.b64 	%fd558, {%r336, %r335};
	mul.f64 	%fd1229, %fd558, %fd557;
$L__BB0_67:
	rcp.approx.ftz.f64 	%fd559, %fd98;
	neg.f64 	%fd560, %fd98;
	fma.rn.f64 	%fd561, %fd560, %fd559, 0d3FF0000000000000;
	fma.rn.f64 	%fd562, %fd561, %fd561, %fd561;
	fma.rn.f64 	%fd563, %fd562, %fd559, %fd559;
	rsqrt.approx.ftz.f64 	%fd564, %fd98;
	mul.rn.f64 	%fd565, %fd564, %fd564;
	neg.f64 	%fd566, %fd565;
	fma.rn.f64 	%fd567, %fd98, %fd566, 0d3FF0000000000000;
	mul.rn.f64 	%fd568, %fd567, %fd564;
	fma.rn.f64 	%fd569, %fd567, 0d3FD8000000000000, 0d3FE0000000000000;
	fma.rn.f64 	%fd570, %fd569, %fd568, %fd564;
	fma.rn.f64 	%fd571, %fd563, 0d41F2F851FC237B1D, 0d41FFEFDD4FF37461;
	fma.rn.f64 	%fd572, %fd571, %fd563, 0dC1FA8A1907F57F70;
	fma.rn.f64 	%fd573, %fd572, %fd563, 0d41E10B6852851C22;
	fma.rn.f64 	%fd574, %fd573, %fd563, 0dC1B925FC57CCB350;
	fma.rn.f64 	%fd575, %fd574, %fd563, 0d41885261A7176974;
	fma.rn.f64 	%fd576, %fd575, %fd563, 0dC1506BFA24BE44DB;
	fma.rn.f64 	%fd577, %fd576, %fd563, 0d411003CC0DA58B08;
	fma.rn.f64 	%fd578, %fd577, %fd563, 0dC0C6E73AA6A2C47A;
	fma.rn.f64 	%fd579, %fd578, %fd563, 0d40785E17BC10541A;
	fma.rn.f64 	%fd580, %fd579, %fd563, 0dC0216C6690365068;
	fma.rn.f64 	%fd581, %fd580, %fd563, 0d3FD934E08086004C;
	fma.rn.f64 	%fd582, %fd581, %fd563, 0d3FB6AA7C7D428943;
	fma.rn.f64 	%fd583, %fd582, %fd563, 0d3FA6EAC2735A091E;
	fma.rn.f64 	%fd584, %fd583, %fd563, 0d3F9DEBAA90561E71;
	fma.rn.f64 	%fd585, %fd584, %fd563, 0d3F9CB94DDFD23F70;
	fma.rn.f64 	%fd586, %fd585, %fd563, 0d3FA9884533D30179;
	fma.rn.f64 	%fd587, %fd586, %fd563, 0d3FD9884533D43657;
	mul.f64 	%fd588, %fd570, %fd587;
	mul.f64 	%fd589, %fd588, %fd1229;
	mul.f64 	%fd1230, %fd1229, %fd589;
	bra.uni 	$L__BB0_69;
$L__BB0_68:
	mul.f64 	%fd523, %fd80, %fd80;
	fma.rn.f64 	%fd524, %fd523, 0d37D4D7F592957DA6, 0d3858C41D50AB516F;
	fma.rn.f64 	%fd525, %fd524, %fd523, 0d39095DDA3F2C417B;
	fma.rn.f64 	%fd526, %fd525, %fd523, 0d39A367189A01363E;
	fma.rn.f64 	%fd527, %fd526, %fd523, 0d3A3E90745678B866;
	fma.rn.f64 	%fd528, %fd527, %fd523, 0d3AD416D14FA3A4BD;
	fma.rn.f64 	%fd529, %fd528, %fd523, 0d3B669D021FDE720E;
	fma.rn.f64 	%fd530, %fd529, %fd523, 0d3BF5601014E95430;
	fma.rn.f64 	%fd531, %fd530, %fd523, 0d3C80B313C0325230;
	fma.rn.f64 	%fd532, %fd531, %fd523, 0d3D0522A42FFEF890;
	fma.rn.f64 	%fd533, %fd532, %fd523, 0d3D8522A440809476;
	fma.rn.f64 	%fd534, %fd533, %fd523, 0d3E002E85C07BA843;
	fma.rn.f64 	%fd535, %fd534, %fd523, 0d3E723456789B9DE8;
	fma.rn.f64 	%fd536, %fd535, %fd523, 0d3EDC71C71C71B63C;
	fma.rn.f64 	%fd537, %fd536, %fd523, 0d3F3C71C71C71C7C2;
	fma.rn.f64 	%fd538, %fd537, %fd523, 0d3F8FFFFFFFFFFFFB;
	fma.rn.f64 	%fd539, %fd538, %fd523, 0d3FD0000000000000;
	fma.rn.f64 	%fd1230, %fd539, %fd523, 0d3FF0000000000000;
$L__BB0_69:
	mul.f64 	%fd590, %fd238, %fd79;
	fma.rn.f64 	%fd107, %fd239, %fd76, %fd590;
	add.s32 	%r337, %r35, -1076232192;
	setp.gt.u32 	%p116, %r337, 127533055;
	@%p116 bra 	$L__BB0_74;
	mul.f64 	%fd108, %fd98, 0d3FE0000000000000;
	fma.rn.f64 	%fd609, %fd108, 0d3FF71547652B82FE, 0d4338000000000000;
	{
	.reg .b32 %temp; 
	mov.b64 	{%r39, %temp}, %fd609;
	}
	mov.f64 	%fd610, 0dC338000000000000;
	add.rn.f64 	%fd611, %fd609, %fd610;
	fma.rn.f64 	%fd612, %fd611, 0dBFE62E42FEFA39EF, %fd108;
	fma.rn.f64 	%fd613, %fd611, 0dBC7ABC9E3B39803F, %fd612;
	fma.rn.f64 	%fd614, %fd613, 0d3E5ADE1569CE2BDF, 0d3E928AF3FCA213EA;
	fma.rn.f64 	%fd615, %fd614, %fd613, 0d3EC71DEE62401315;
	fma.rn.f64 	%fd616, %fd615, %fd613, 0d3EFA01997C89EB71;
	fma.rn.f64 	%fd617, %fd616, %fd613, 0d3F2A01A014761F65;
	fma.rn.f64 	%fd618, %fd617, %fd613, 0d3F56C16C1852B7AF;
	fma.rn.f64 	%fd619, %fd618, %fd613, 0d3F81111111122322;
	fma.rn.f64 	%fd620, %fd619, %fd613, 0d3FA55555555502A1;
	fma.rn.f64 	%fd621, %fd620, %fd613, 0d3FC5555555555511;
	fma.rn.f64 	%fd622, %fd621, %fd613, 0d3FE000000000000B;
	fma.rn.f64 	%fd623, %fd622, %fd613, 0d3FF0000000000000;
	fma.rn.f64 	%fd624, %fd623, %fd613, 0d3FF0000000000000;
	{
	.reg .b32 %temp; 
	mov.b64 	{%r40, %temp}, %fd624;
	}
	{
	.reg .b32 %temp; 
	mov.b64 	{%temp, %r41}, %fd624;
	}
	shl.b32 	%r338, %r39, 20;
	add.s32 	%r339, %r338, %r41;
	mov.b64 	%fd1231, {%r40, %r339};
	{
	.reg .b32 %temp; 
	mov.b64 	{%temp, %r340}, %fd108;
	}
	mov.b32 	%f32, %r340;
	abs.f32 	%f12, %f32;
	setp.lt.f32 	%p117, %f12, 0f4086232B;
	@%p117 bra 	$L__BB0_73;
	setp.lt.f64 	%p118, %fd108, 0d0000000000000000;
	add.f64 	%fd625, %fd108, 0d7FF0000000000000;
	selp.f64 	%fd1231, 0d0000000000000000, %fd625, %p118;
	setp.geu.f32 	%p119, %f12, 0f40874800;
	@%p119 bra 	$L__BB0_73;
	shr.u32 	%r341, %r39, 31;
	add.s32 	%r342, %r39, %r341;
	shr.s32 	%r343, %r342, 1;
	shl.b32 	%r344, %r343, 20;
	add.s32 	%r345, %r41, %r344;
	mov.b64 	%fd626, {%r40, %r345};
	sub.s32 	%r346, %r39, %r343;
	shl.b32 	%r347, %r346, 20;
	add.s32 	%r348, %r347, 1072693248;
	mov.b32 	%r349, 0;
	mov.b64 	%fd627, {%r349, %r348};
	mul.f64 	%fd1231, %fd627, %fd626;
$L__BB0_73:
	rcp.approx.ftz.f64 	%fd628, %fd98;
	neg.f64 	%fd629, %fd98;
	fma.rn.f64 	%fd630, %fd629, %fd628, 0d3FF0000000000000;
	fma.rn.f64 	%fd631, %fd630, %fd630, %fd630;
	fma.rn.f64 	%fd632, %fd631, %fd628, %fd628;
	rsqrt.approx.ftz.f64 	%fd633, %fd98;
	mul.rn.f64 	%fd634, %fd633, %fd633;
	neg.f64 	%fd635, %fd634;
	fma.rn.f64 	%fd636, %fd98, %fd635, 0d3FF0000000000000;
	mul.rn.f64 	%fd637, %fd636, %fd633;
	fma.rn.f64 	%fd638, %fd636, 0d3FD8000000000000, 0d3FE0000000000000;
	fma.rn.f64 	%fd639, %fd638, %fd637, %fd633;
	fma.rn.f64 	%fd640, %fd632, 0d41D8729DA7E5A092, 0dC20A9923A6810426;
	fma.rn.f64 	%fd641, %fd640, %fd632, 0d42015D3DB3C5FFE0;
	fma.rn.f64 	%fd642, %fd641, %fd632, 0dC1E4D2D89A3913C1;
	fma.rn.f64 	%fd643, %fd642, %fd632, 0d41BDCDFF9B080398;
	fma.rn.f64 	%fd644, %fd643, %fd632, 0dC18C5F2E01FB2FF9;
	fma.rn.f64 	%fd645, %fd644, %fd632, 0d4152FCFB5FD54150;
	fma.rn.f64 	%fd646, %fd645, %fd632, 0dC1126D4CD831FC06;
	fma.rn.f64 	%fd647, %fd646, %fd632, 0d40CA49ABC2CAD407;
	fma.rn.f64 	%fd648, %fd647, %fd632, 0dC07BF09A8D0B4BCF;
	fma.rn.f64 	%fd649, %fd648, %fd632, 0d4023F8F8F6F26890;
	fma.rn.f64 	%fd650, %fd649, %fd632, 0dBFDD6E31961ECE73;
	fma.rn.f64 	%fd651, %fd650, %fd632, 0dBFBBBDC121C5123B;
	fma.rn.f64 	%fd652, %fd651, %fd632, 0dBFAD76AACF55FC53;
	fma.rn.f64 	%fd653, %fd652, %fd632, 0dBFA4F1C4FF86494B;
	fma.rn.f64 	%fd654, %fd653, %fd632, 0dBFA7EFC0E3C7167E;
	fma.rn.f64 	%fd655, %fd654, %fd632, 0dBFC32633E6DECF48;
	fma.rn.f64 	%fd656, %fd655, %fd632, 0d3FD9884533D43649;
	mul.rn.f64 	%fd657, %fd656, %fd639;
	mul.rn.f64 	%fd658, %fd657, %fd1231;
	mul.rn.f64 	%fd659, %fd658, %fd1231;
	copysign.f64 	%fd1232, %fd80, %fd659;
	bra.uni 	$L__BB0_75;
$L__BB0_74:
	mul.rn.f64 	%fd591, %fd80, %fd80;
	fma.rn.f64 	%fd592, %fd591, 0d38268D52E367973F, 0d38A76B71C28918B0;
	fma.rn.f64 	%fd593, %fd592, %fd591, 0d3958082FE6606ACB;
	fma.rn.f64 	%fd594, %fd593, %fd591, 0d39F0EC04908E2753;
	fma.rn.f64 	%fd595, %fd594, %fd591, 0d3A88D983808A730D;
	fma.rn.f64 	%fd596, %fd595, %fd591, 0d3B1E21624AF0555A;
	fma.rn.f64 	%fd597, %fd596, %fd591, 0d3BAF18024073231E;
	fma.rn.f64 	%fd598, %fd597, %fd591, 0d3C3AB810D07C53A4;
	fma.rn.f64 	%fd599, %fd598, %fd591, 0d3CC2C97677FAB629;
	fma.rn.f64 	%fd600, %fd599, %fd591, 0d3D4522A42918D8A1;
	fma.rn.f64 	%fd601, %fd600, %fd591, 0d3DC27E4FB8F617FC;
	fma.rn.f64 	%fd602, %fd601, %fd591, 0d3E3845C8A0ABD799;
	fma.rn.f64 	%fd603, %fd602, %fd591, 0d3EA6C16C16C369A2;
	fma.rn.f64 	%fd604, %fd603, %fd591, 0d3F0C71C71C71A4B2;
	fma.rn.f64 	%fd605, %fd604, %fd591, 0d3F65555555555681;
	fma.rn.f64 	%fd606, %fd605, %fd591, 0d3FAFFFFFFFFFFFF1;
	mul.rn.f64 	%fd607, %fd606, %fd591;
	mul.f64 	%fd608, %fd80, 0d3FE0000000000000;
	fma.rn.f64 	%fd1232, %fd80, %fd607, %fd608;
$L__BB0_75:
	mul.f64 	%fd660, %fd240, %fd107;
	mul.f64 	%fd661, %fd660, %fd1232;
	div.rn.f64 	%fd662, %fd661, %fd80;
	add.f64 	%fd663, %fd1230, %fd662;
	mul.f64 	%fd1233, %fd97, %fd663;
$L__BB0_76:
	mul.wide.u32 	%rd13, %r515, 8;
	add.s64 	%rd14, %rd2, %rd13;
	ld.local.f64 	%fd118, [%rd14];
	div.rn.f64 	%fd119, %fd75, 0d4018000000000000;
	fma.rn.f64 	%fd120, %fd75, 0d3FE0000000000000, %fd1224;
	setp.neu.f64 	%p124, %fd120, 0d0000000000000000;
	@%p124 bra 	$L__BB0_78;
	setp.geu.f32 	%p153, %f8, 0f40874800;
	setp.lt.f32 	%p154, %f8, 0f4086232B;
	selp.f64 	%fd870, %fd69, %fd70, %p153;
	selp.f64 	%fd871, %fd68, %fd870, %p154;
	mul.f64 	%fd1241, %fd67, %fd871;
	bra.uni 	$L__BB0_104;
$L__BB0_78:
	setp.neu.f64 	%p125, %fd120, 0d3FF0000000000000;
	@%p125 bra 	$L__BB0_80;
	setp.geu.f32 	%p151, %f7, 0f40874800;
	setp.lt.f32 	%p152, %f7, 0f4086232B;
	selp.f64 	%fd868, %fd65, %fd66, %p151;
	selp.f64 	%fd869, %fd64, %fd868, %p152;
	mul.f64 	%fd1241, %fd63, %fd869;
	bra.uni 	$L__BB0_104;
$L__BB0_80:
	mul.f64 	%fd668, %fd238, %fd239;
	mul.f64 	%fd669, %fd668, %fd120;
	mov.f64 	%fd670, 0d3FF0000000000000;
	sub.f64 	%fd123, %fd670, %fd120;
	mul.f64 	%fd671, %fd669, %fd123;
	sqrt.rn.f64 	%fd672, %fd671;
	add.f64 	%fd673, %fd240, %fd240;
	mul.f64 	%fd124, %fd673, %fd672;
	mul.f64 	%fd674, %fd239, %fd123;
	fma.rn.f64 	%fd675, %fd238, %fd120, %fd674;
	neg.f64 	%fd676, %fd675;
	mul.f64 	%fd125, %fd240, %fd676;
	fma.rn.f64 	%fd677, %fd125, 0d3FF71547652B82FE, 0d4338000000000000;
	{
	.reg .b32 %temp; 
	mov.b64 	{%r42, %temp}, %fd677;
	}
	mov.f64 	%fd678, 0dC338000000000000;
	add.rn.f64 	%fd679, %fd677, %fd678;
	fma.rn.f64 	%fd680, %fd679, 0dBFE62E42FEFA39EF, %fd125;
	fma.rn.f64 	%fd681, %fd679, 0dBC7ABC9E3B39803F, %fd680;
	fma.rn.f64 	%fd682, %fd681, 0d3E5ADE1569CE2BDF, 0d3E928AF3FCA213EA;
	fma.rn.f64 	%fd683, %fd682, %fd681, 0d3EC71DEE62401315;
	fma.rn.f64 	%fd684, %fd683, %fd681, 0d3EFA01997C89EB71;
	fma.rn.f64 	%fd685, %fd684, %fd681, 0d3F2A01A014761F65;
	fma.rn.f64 	%fd686, %fd685, %fd681, 0d3F56C16C1852B7AF;
	fma.rn.f64 	%fd687, %fd686, %fd681, 0d3F81111111122322;
	fma.rn.f64 	%fd688, %fd687, %fd681, 0d3FA55555555502A1;
	fma.rn.f64 	%fd689, %fd688, %fd681, 0d3FC5555555555511;
	fma.rn.f64 	%fd690, %fd689, %fd681, 0d3FE000000000000B;
	fma.rn.f64 	%fd691, %fd690, %fd681, 0d3FF0000000000000;
	fma.rn.f64 	%fd692, %fd691, %fd681, 0d3FF0000000000000;
	{
	.reg .b32 %temp; 
	mov.b64 	{%r43, %temp}, %fd692;
	}
	{
	.reg .b32 %temp; 
	mov.b64 	{%temp, %r44}, %fd692;
	}
	shl.b32 	%r350, %r42, 20;
	add.s32 	%r351, %r350, %r44;
	mov.b64 	%fd1234, {%r43, %r351};
	{
	.reg .b32 %temp; 
	mov.b64 	{%temp, %r352}, %fd125;
	}
	mov.b32 	%f33, %r352;
	abs.f32 	%f13, %f33;
	setp.lt.f32 	%p126, %f13, 0f4086232B;
	@%p126 bra 	$L__BB0_83;
	setp.lt.f64 	%p127, %fd125, 0d0000000000000000;
	add.f64 	%fd693, %fd125, 0d7FF0000000000000;
	selp.f64 	%fd1234, 0d0000000000000000, %fd693, %p127;
	setp.geu.f32 	%p128, %f13, 0f40874800;
	@%p128 bra 	$L__BB0_83;
	shr.u32 	%r353, %r42, 31;
	add.s32 	%r354, %r42, %r353;
	shr.s32 	%r355, %r354, 1;
	shl.b32 	%r356, %r355, 20;
	add.s32 	%r357, %r44, %r356;
	mov.b64 	%fd694, {%r43, %r357};
	sub.s32 	%r358, %r42, %r355;
	shl.b32 	%r359, %r358, 20;
	add.s32 	%r360, %r359, 1072693248;
	mov.b32 	%r361, 0;
	mov.b64 	%fd695, {%r361, %r360};
	mul.f64 	%fd1234, %fd695, %fd694;
$L__BB0_83:
	ld.param.f64 	%fd1204, [_Z20kernel_loglikelihoodiPddddddddS__param_4];
	ld.param.f64 	%fd1199, [_Z20kernel_loglikelihoodiPddddddddS__param_3];
	ld.param.f64 	%fd1195, [_Z20kernel_loglikelihoodiPddddddddS__param_2];
	setp.lt.s32 	%p129, %r108, 0;
	setp.eq.s32 	%p130, %r4, 1062207488;
	mul.f64 	%fd696, %fd1199, %fd123;
	fma.rn.f64 	%fd697, %fd1195, %fd120, %fd696;
	sub.f64 	%fd698, %fd2, %fd697;
	div.rn.f64 	%fd130, %fd698, %fd1204;
	{
	.reg .b32 %temp; 
	mov.b64 	{%temp, %r45}, %fd130;
	}
	abs.f64 	%fd131, %fd130;
	{ // callseq 3, 0
	.param .b64 param0;
	st.param.f64 	[param0], %fd131;
	.param .b64 retval0;
	call.uni (retval0), 
	__internal_accurate_pow, 
	(
	param0
	);
	ld.param.f64 	%fd699, [retval0];
	} // callseq 3
	setp.lt.s32 	%p132, %r45, 0;
	neg.f64 	%fd701, %fd699;
	selp.f64 	%fd702, %fd701, %fd699, %p130;
	selp.f64 	%fd703, %fd702, %fd699, %p132;
	setp.eq.f64 	%p133, %fd130, 0d0000000000000000;
	selp.b32 	%r362, %r45, 0, %p130;
	or.b32  	%r363, %r362, 2146435072;
	selp.b32 	%r364, %r363, %r362, %p129;
	mov.b32 	%r365, 0;
	mov.b64 	%fd704, {%r365, %r364};
	selp.f64 	%fd1235, %fd704, %fd703, %p133;
	add.f64 	%fd705, %fd130, 0d4000000000000000;
	{
	.reg .b32 %temp; 
	mov.b64 	{%temp, %r366}, %fd705;
	}
	and.b32  	%r367, %r366, 2146435072;
	setp.ne.s32 	%p134, %r367, 2146435072;
	@%p134 bra 	$L__BB0_88;
	setp.num.f64 	%p135, %fd130, %fd130;
	@%p135 bra 	$L__BB0_86;
	mov.f64 	%fd706, 0d4000000000000000;
	add.rn.f64 	%fd1235, %fd130, %fd706;
	bra.uni 	$L__BB0_88;
$L__BB0_86:
	setp.neu.f64 	%p136, %fd131, 0d7FF0000000000000;
	@%p136 bra 	$L__BB0_88;
	selp.b32 	%r368, 0, 2146435072, %p129;
	or.b32  	%r369, %r368, -2147483648;
	selp.b32 	%r370, %r369, %r368, %p1;
	selp.b32 	%r371, %r370, %r368, %p132;
	mov.b32 	%r372, 0;
	mov.b64 	%fd1235, {%r372, %r371};
$L__BB0_88:
	setp.eq.f64 	%p139, %fd130, 0d3FF0000000000000;
	mul.f64 	%fd707, %fd1235, 0dBFE0000000000000;
	selp.f64 	%fd136, 0dBFE0000000000000, %fd707, %p139;
	fma.rn.f64 	%fd708, %fd136, 0d3FF71547652B82FE, 0d4338000000000000;
	{
	.reg .b32 %temp; 
	mov.b64 	{%r46, %temp}, %fd708;
	}
	mov.f64 	%fd709, 0dC338000000000000;
	add.rn.f64 	%fd710, %fd708, %fd709;
	fma.rn.f64 	%fd711, %fd710, 0dBFE62E42FEFA39EF, %fd136;
	fma.rn.f64 	%fd712, %fd710, 0dBC7ABC9E3B39803F, %fd711;
	fma.rn.f64 	%fd713, %fd712, 0d3E5ADE1569CE2BDF, 0d3E928AF3FCA213EA;
	fma.rn.f64 	%fd714, %fd713, %fd712, 0d3EC71DEE62401315;
	fma.rn.f64 	%fd715, %fd714, %fd712, 0d3EFA01997C89EB71;
	fma.rn.f64 	%fd716, %fd715, %fd712, 0d3F2A01A014761F65;
	fma.rn.f64 	%fd717, %fd716, %fd712, 0d3F56C16C1852B7AF;
	fma.rn.f64 	%fd718, %fd717, %fd712, 0d3F81111111122322;
	fma.rn.f64 	%fd719, %fd718, %fd712, 0d3FA55555555502A1;
	fma.rn.f64 	%fd720, %fd719, %fd712, 0d3FC5555555555511;
	fma.rn.f64 	%fd721, %fd720, %fd712, 0d3FE000000000000B;
	fma.rn.f64 	%fd722, %fd721, %fd712, 0d3FF0000000000000;
	fma.rn.f64 	%fd723, %fd722, %fd712, 0d3FF0000000000000;
	{
	.reg .b32 %temp; 
	mov.b64 	{%r47, %temp}, %fd723;
	}
	{
	.reg .b32 %temp; 
	mov.b64 	{%temp, %r48}, %fd723;
	}
	shl.b32 	%r373, %r46, 20;
	add.s32 	%r374, %r373, %r48;
	mov.b64 	%fd1236, {%r47, %r374};
	{
	.reg .b32 %temp; 
	mov.b64 	{%temp, %r375}, %fd136;
	}
	mov.b32 	%f34, %r375;
	abs.f32 	%f14, %f34;
	setp.lt.f32 	%p140, %f14, 0f4086232B;
	@%p140 bra 	$L__BB0_91;
	setp.lt.f64 	%p141, %fd136, 0d0000000000000000;
	add.f64 	%fd724, %fd136, 0d7FF0000000000000;
	selp.f64 	%fd1236, 0d0000000000000000, %fd724, %p141;
	setp.geu.f32 	%p142, %f14, 0f40874800;
	@%p142 bra 	$L__BB0_91;
	shr.u32 	%r376, %r46, 31;
	add.s32 	%r377, %r46, %r376;
	shr.s32 	%r378, %r377, 1;
	shl.b32 	%r379, %r378, 20;
	add.s32 	%r380, %r48, %r379;
	mov.b64 	%fd725, {%r47, %r380};
	sub.s32 	%r381, %r46, %r378;
	shl.b32 	%r382, %r381, 20;
	add.s32 	%r383, %r382, 1072693248;
	mov.b32 	%r384, 0;
	mov.b64 	%fd726, {%r384, %r383};
	mul.f64 	%fd1236, %fd726, %fd725;
$L__BB0_91:
	mul.f64 	%fd141, %fd1234, %fd1236;
	abs.f64 	%fd142, %fd124;
	{
	.reg .b32 %temp; 
	mov.b64 	{%temp, %r49}, %fd142;
	}
	add.s32 	%r385, %r49, -1076238844;
	setp.gt.u32 	%p143, %r385, 127526403;
	@%p143 bra 	$L__BB0_96;
	mul.f64 	%fd143, %fd142, 0d3FE0000000000000;
	fma.rn.f64 	%fd744, %fd143, 0d3FF71547652B82FE, 0d4338000000000000;
	{
	.reg .b32 %temp; 
	mov.b64 	{%r50, %temp}, %fd744;
	}
	mov.f64 	%fd745, 0dC338000000000000;
	add.rn.f64 	%fd746, %fd744, %fd745;
	fma.rn.f64 	%fd747, %fd746, 0dBFE62E42FEFA39EF, %fd143;
	fma.rn.f64 	%fd748, %fd746, 0dBC7ABC9E3B39803F, %fd747;
	fma.rn.f64 	%fd749, %fd748, 0d3E5ADE1569CE2BDF, 0d3E928AF3FCA213EA;
	fma.rn.f64 	%fd750, %fd749, %fd748, 0d3EC71DEE62401315;
	fma.rn.f64 	%fd751, %fd750, %fd748, 0d3EFA01997C89EB71;
	fma.rn.f64 	%fd752, %fd751, %fd748, 0d3F2A01A014761F65;
	fma.rn.f64 	%fd753, %fd752, %fd748, 0d3F56C16C1852B7AF;
	fma.rn.f64 	%fd754, %fd753, %fd748, 0d3F81111111122322;
	fma.rn.f64 	%fd755, %fd754, %fd748, 0d3FA55555555502A1;
	fma.rn.f64 	%fd756, %fd755, %fd748, 0d3FC5555555555511;
	fma.rn.f64 	%fd757, %fd756, %fd748, 0d3FE000000000000B;
	fma.rn.f64 	%fd758, %fd757, %fd748, 0d3FF0000000000000;
	fma.rn.f64 	%fd759, %fd758, %fd748, 0d3FF0000000000000;
	{
	.reg .b32 %temp; 
	mov.b64 	{%r51, %temp}, %fd759;
	}
	{
	.reg .b32 %temp; 
	mov.b64 	{%temp, %r52}, %fd759;
	}
	shl.b32 	%r386, %r50, 20;
	add.s32 	%r387, %r386, %r52;
	mov.b64 	%fd1237, {%r51, %r387};
	{
	.reg .b32 %temp; 
	mov.b64 	{%temp, %r388}, %fd143;
	}
	mov.b32 	%f35, %r388;
	abs.f32 	%f15, %f35;
	setp.lt.f32 	%p144, %f15, 0f4086232B;
	@%p144 bra 	$L__BB0_95;
	setp.lt.f64 	%p145, %fd143, 0d0000000000000000;
	add.f64 	%fd760, %fd143, 0d7FF0000000000000;
	selp.f64 	%fd1237, 0d0000000000000000, %fd760, %p145;
	setp.geu.f32 	%p146, %f15, 0f40874800;
	@%p146 bra 	$L__BB0_95;
	shr.u32 	%r389, %r50, 31;
	add.s32 	%r390, %r50, %r389;
	shr.s32 	%r391, %r390, 1;
	shl.b32 	%r392, %r391, 20;
	add.s32 	%r393, %r52, %r392;
	mov.b64 	%fd761, {%r51, %r393};
	sub.s32 	%r394, %r50, %r391;
	shl.b32 	%r395, %r394, 20;
	add.s32 	%r396, %r395, 1072693248;
	mov.b32 	%r397, 0;
	mov.b64 	%fd762, {%r397, %r396};
	mul.f64 	%fd1237, %fd762, %fd761;
$L__BB0_95:
	rcp.approx.ftz.f64 	%fd763, %fd142;
	neg.f64 	%fd764, %fd142;
	fma.rn.f64 	%fd765, %fd764, %fd763, 0d3FF0000000000000;
	fma.rn.f64 	%fd766, %fd765, %fd765, %fd765;
	fma.rn.f64 	%fd767, %fd766, %fd763, %fd763;
	rsqrt.approx.ftz.f64 	%fd768, %fd142;
	mul.rn.f64 	%fd769, %fd768, %fd768;
	neg.f64 	%fd770, %fd769;
	fma.rn.f64 	%fd771, %fd142, %fd770, 0d3FF0000000000000;
	mul.rn.f64 	%fd772, %fd771, %fd768;
	fma.rn.f64 	%fd773, %fd771, 0d3FD8000000000000, 0d3FE0000000000000;
	fma.rn.f64 	%fd774, %fd773, %fd772, %fd768;
	fma.rn.f64 	%fd775, %fd767, 0d41F2F851FC237B1D, 0d41FFEFDD4FF37461;
	fma.rn.f64 	%fd776, %fd775, %fd767, 0dC1FA8A1907F57F70;
	fma.rn.f64 	%fd777, %fd776, %fd767, 0d41E10B6852851C22;
	fma.rn.f64 	%fd778, %fd777, %fd767, 0dC1B925FC57CCB350;
	fma.rn.f64 	%fd779, %fd778, %fd767, 0d41885261A7176974;
	fma.rn.f64 	%fd780, %fd779, %fd767, 0dC1506BFA24BE44DB;
	fma.rn.f64 	%fd781, %fd780, %fd767, 0d411003CC0DA58B08;
	fma.rn.f64 	%fd782, %fd781, %fd767, 0dC0C6E73AA6A2C47A;
	fma.rn.f64 	%fd783, %fd782, %fd767, 0d40785E17BC10541A;
	fma.rn.f64 	%fd784, %fd783, %fd767, 0dC0216C6690365068;
	fma.rn.f64 	%fd785, %fd784, %fd767, 0d3FD934E08086004C;
	fma.rn.f64 	%fd786, %fd785, %fd767, 0d3FB6AA7C7D428943;
	fma.rn.f64 	%fd787, %fd786, %fd767, 0d3FA6EAC2735A091E;
	fma.rn.f64 	%fd788, %fd787, %fd767, 0d3F9DEBAA90561E71;
	fma.rn.f64 	%fd789, %fd788, %fd767, 0d3F9CB94DDFD23F70;
	fma.rn.f64 	%fd790, %fd789, %fd767, 0d3FA9884533D30179;
	fma.rn.f64 	%fd791, %fd790, %fd767, 0d3FD9884533D43657;
	mul.f64 	%fd792, %fd774, %fd791;
	mul.f64 	%fd793, %fd792, %fd1237;
	mul.f64 	%fd1238, %fd1237, %fd793;
	bra.uni 	$L__BB0_97;
$L__BB0_96:
	mul.f64 	%fd727, %fd124, %fd124;
	fma.rn.f64 	%fd728, %fd727, 0d37D4D7F592957DA6, 0d3858C41D50AB516F;
	fma.rn.f64 	%fd729, %fd728, %fd727, 0d39095DDA3F2C417B;
	fma.rn.f64 	%fd730, %fd729, %fd727, 0d39A367189A01363E;
	fma.rn.f64 	%fd731, %fd730, %fd727, 0d3A3E90745678B866;
	fma.rn.f64 	%fd732, %fd731, %fd727, 0d3AD416D14FA3A4BD;
	fma.rn.f64 	%fd733, %fd732, %fd727, 0d3B669D021FDE720E;
	fma.rn.f64 	%fd734, %fd733, %fd727, 0d3BF5601014E95430;
	fma.rn.f64 	%fd735, %fd734, %fd727, 0d3C80B313C0325230;
	fma.rn.f64 	%fd736, %fd735, %fd727, 0d3D0522A42FFEF890;
	fma.rn.f64 	%fd737, %fd736, %fd727, 0d3D8522A440809476;
	fma.rn.f64 	%fd738, %fd737, %fd727, 0d3E002E85C07BA843;
	fma.rn.f64 	%fd739, %fd738, %fd727, 0d3E723456789B9DE8;
	fma.rn.f64 	%fd740, %fd739, %fd727, 0d3EDC71C71C71B63C;
	fma.rn.f64 	%fd741, %fd740, %fd727, 0d3F3C71C71C71C7C2;
	fma.rn.f64 	%fd742, %fd741, %fd727, 0d3F8FFFFFFFFFFFFB;
	fma.rn.f64 	%fd743, %fd742, %fd727, 0d3FD0000000000000;
	fma.rn.f64 	%fd1238, %fd743, %fd727, 0d3FF0000000000000;
$L__BB0_97:
	mul.f64 	%fd794, %fd238, %fd123;
	fma.rn.f64 	%fd151, %fd239, %fd120, %fd794;
	add.s32 	%r398, %r49, -1076232192;
	setp.gt.u32 	%p147, %r398, 127533055;
	@%p147 bra 	$L__BB0_102;
	mul.f64 	%fd152, %fd142, 0d3FE0000000000000;
	fma.rn.f64 	%fd813, %fd152, 0d3FF71547652B82FE, 0d4338000000000000;
	{
	.reg .b32 %temp; 
	mov.b64 	{%r53, %temp}, %fd813;
	}
	mov.f64 	%fd814, 0dC338000000000000;
	add.rn.f64 	%fd815, %fd813, %fd814;
	fma.rn.f64 	%fd816, %fd815, 0dBFE62E42FEFA39EF, %fd152;
	fma.rn.f64 	%fd817, %fd815, 0dBC7ABC9E3B39803F, %fd816;
	fma.rn.f64 	%fd818, %fd817, 0d3E5ADE1569CE2BDF, 0d3E928AF3FCA213EA;
	fma.rn.f64 	%fd819, %fd818, %fd817, 0d3EC71DEE62401315;
	fma.rn.f64 	%fd820, %fd819, %fd817, 0d3EFA01997C89EB71;
	fma.rn.f64 	%fd821, %fd820, %fd817, 0d3F2A01A014761F65;
	fma.rn.f64 	%fd822, %fd821, %fd817, 0d3F56C16C1852B7AF;
	fma.rn.f64 	%fd823, %fd822, %fd817, 0d3F81111111122322;
	fma.rn.f64 	%fd824, %fd823, %fd817, 0d3FA55555555502A1;
	fma.rn.f64 	%fd825, %fd824, %fd817, 0d3FC5555555555511;
	fma.rn.f64 	%fd826, %fd825, %fd817, 0d3FE000000000000B;
	fma.rn.f64 	%fd827, %fd826, %fd817, 0d3FF0000000000000;
	fma.rn.f64 	%fd828, %fd827, %fd817, 0d3FF0000000000000;
	{
	.reg .b32 %temp; 
	mov.b64 	{%r54, %temp}, %fd828;
	}
	{
	.reg .b32 %temp; 
	mov.b64 	{%temp, %r55}, %fd828;
	}
	shl.b32 	%r399, %r53, 20;
	add.s32 	%r400, %r399, %r55;
	mov.b64 	%fd1239, {%r54, %r400};
	{
	.reg .b32 %temp; 
	mov.b64 	{%temp, %r401}, %fd152;
	}
	mov.b32 	%f36, %r401;
	abs.f32 	%f16, %f36;
	setp.lt.f32 	%p148, %f16, 0f4086232B;
	@%p148 bra 	$L__BB0_101;
	setp.lt.f64 	%p149, %fd152, 0d0000000000000000;
	add.f64 	%fd829, %fd152, 0d7FF0000000000000;
	selp.f64 	%fd1239, 0d0000000000000000, %fd829, %p149;
	setp.geu.f32 	%p150, %f16, 0f40874800;
	@%p150 bra 	$L__BB0_101;
	shr.u32 	%r402, %r53, 31;
	add.s32 	%r403, %r53, %r402;
	shr.s32 	%r404, %r403, 1;
	shl.b32 	%r405, %r404, 20;
	add.s32 	%r406, %r55, %r405;
	mov.b64 	%fd830, {%r54, %r406};
	sub.s32 	%r407, %r53, %r404;
	shl.b32 	%r408, %r407, 20;
	add.s32 	%r409, %r408, 1072693248;
	mov.b32 	%r410, 0;
	mov.b64 	%fd831, {%r410, %r409};
	mul.f64 	%fd1239, %fd831, %fd830;
$L__BB0_101:
	rcp.approx.ftz.f64 	%fd832, %fd142;
	neg.f64 	%fd833, %fd142;
	fma.rn.f64 	%fd834, %fd833, %fd832, 0d3FF0000000000000;
	fma.rn.f64 	%fd835, %fd834, %fd834, %fd834;
	fma.rn.f64 	%fd836, %fd835, %fd832, %fd832;
	rsqrt.approx.ftz.f64 	%fd837, %fd142;
	mul.rn.f64 	%fd838, %fd837, %fd837;
	neg.f64 	%fd839, %fd838;
	fma.rn.f64 	%fd840, %fd142, %fd839, 0d3FF0000000000000;
	mul.rn.f64 	%fd841, %fd840, %fd837;
	fma.rn.f64 	%fd842, %fd840, 0d3FD8000000000000, 0d3FE0000000000000;
	fma.rn.f64 	%fd843, %fd842, %fd841, %fd837;
	fma.rn.f64 	%fd844, %fd836, 0d41D8729DA7E5A092, 0dC20A9923A6810426;
	fma.rn.f64 	%fd845, %fd844, %fd836, 0d42015D3DB3C5FFE0;
	fma.rn.f64 	%fd846, %fd845, %fd836, 0dC1E4D2D89A3913C1;
	fma.rn.f64 	%fd847, %fd846, %fd836, 0d41BDCDFF9B080398;
	fma.rn.f64 	%fd848, %fd847, %fd836, 0dC18C5F2E01FB2FF9;
	fma.rn.f64 	%fd849, %fd848, %fd836, 0d4152FCFB5FD54150;
	fma.rn.f64 	%fd850, %fd849, %fd836, 0dC1126D4CD831FC06;
	fma.rn.f64 	%fd851, %fd850, %fd836, 0d40CA49ABC2CAD407;
	fma.rn.f64 	%fd852, %fd851, %fd836, 0dC07BF09A8D0B4BCF;
	fma.rn.f64 	%fd853, %fd852, %fd836, 0d4023F8F8F6F26890;
	fma.rn.f64 	%fd854, %fd853, %fd836, 0dBFDD6E31961ECE73;
	fma.rn.f64 	%fd855, %fd854, %fd836, 0dBFBBBDC121C5123B;
	fma.rn.f64 	%fd856, %fd855, %fd836, 0dBFAD76AACF55FC53;
	fma.rn.f64 	%fd857, %fd856, %fd836, 0dBFA4F1C4FF86494B;
	fma.rn.f64 	%fd858, %fd857, %fd836, 0dBFA7EFC0E3C7167E;
	fma.rn.f64 	%fd859, %fd858, %fd836, 0dBFC32633E6DECF48;
	fma.rn.f64 	%fd860, %fd859, %fd836, 0d3FD9884533D43649;
	mul.rn.f64 	%fd861, %fd860, %fd843;
	mul.rn.f64 	%fd862, %fd861, %fd1239;
	mul.rn.f64 	%fd863, %fd862, %fd1239;
	copysign.f64 	%fd1240, %fd124, %fd863;
	bra.uni 	$L__BB0_103;
$L__BB0_102:
	mul.rn.f64 	%fd795, %fd124, %fd124;
	fma.rn.f64 	%fd796, %fd795, 0d38268D52E367973F, 0d38A76B71C28918B0;
	fma.rn.f64 	%fd797, %fd796, %fd795, 0d3958082FE6606ACB;
	fma.rn.f64 	%fd798, %fd797, %fd795, 0d39F0EC04908E2753;
	fma.rn.f64 	%fd799, %fd798, %fd795, 0d3A88D983808A730D;
	fma.rn.f64 	%fd800, %fd799, %fd795, 0d3B1E21624AF0555A;
	fma.rn.f64 	%fd801, %fd800, %fd795, 0d3BAF18024073231E;
	fma.rn.f64 	%fd802, %fd801, %fd795, 0d3C3AB810D07C53A4;
	fma.rn.f64 	%fd803, %fd802, %fd795, 0d3CC2C97677FAB629;
	fma.rn.f64 	%fd804, %fd803, %fd795, 0d3D4522A42918D8A1;
	fma.rn.f64 	%fd805, %fd804, %fd795, 0d3DC27E4FB8F617FC;
	fma.rn.f64 	%fd806, %fd805, %fd795, 0d3E3845C8A0ABD799;
	fma.rn.f64 	%fd807, %fd806, %fd795, 0d3EA6C16C16C369A2;
	fma.rn.f64 	%fd808, %fd807, %fd795, 0d3F0C71C71C71A4B2;
	fma.rn.f64 	%fd809, %fd808, %fd795, 0d3F65555555555681;
	fma.rn.f64 	%fd810, %fd809, %fd795, 0d3FAFFFFFFFFFFFF1;
	mul.rn.f64 	%fd811, %fd810, %fd795;
	mul.f64 	%fd812, %fd124, 0d3FE0000000000000;
	fma.rn.f64 	%fd1240, %fd124, %fd811, %fd812;
$L__BB0_103:
	mul.f64 	%fd864, %fd240, %fd151;
	mul.f64 	%fd865, %fd864, %fd1240;
	div.rn.f64 	%fd866, %fd865, %fd124;
	add.f64 	%fd867, %fd1238, %fd866;
	mul.f64 	%fd1241, %fd141, %fd867;
$L__BB0_104:
	fma.rn.f64 	%fd872, %fd1241, 0d4010000000000000, %fd1223;
	add.f64 	%fd873, %fd1233, %fd872;
	mul.f64 	%fd162, %fd119, %fd873;
	mul.f64 	%fd874, %fd75, 0d4008000000000000;
	fma.rn.f64 	%fd163, %fd874, 0d3FE0000000000000, %fd1224;
	setp.neu.f64 	%p155, %fd163, 0d0000000000000000;
	@%p155 bra 	$L__BB0_106;
	setp.geu.f32 	%p184, %f8, 0f40874800;
	setp.lt.f32 	%p185, %f8, 0f4086232B;
	selp.f64 	%fd1077, %fd69, %fd70, %p184;
	selp.f64 	%fd1078, %fd68, %fd1077, %p185;
	mul.f64 	%fd1249, %fd67, %fd1078;
	bra.uni 	$L__BB0_132;
$L__BB0_106:
	setp.neu.f64 	%p156, %fd163, 0d3FF0000000000000;
	@%p156 bra 	$L__BB0_108;
	setp.geu.f32 	%p182, %f7, 0f40874800;
	setp.lt.f32 	%p183, %f7, 0f4086232B;
	selp.f64 	%fd1075, %fd65, %fd66, %p182;
	selp.f64 	%fd1076, %fd64, %fd1075, %p183;
	mul.f64 	%fd1249, %fd63, %fd1076;
	bra.uni 	$L__BB0_132;
$L__BB0_108:
	mul.f64 	%fd875, %fd238, %fd239;
	mul.f64 	%fd876, %fd875, %fd163;
	mov.f64 	%fd877, 0d3FF0000000000000;
	sub.f64 	%fd166, %fd877, %fd163;
	mul.f64 	%fd878, %fd876, %fd166;
	sqrt.rn.f64 	%fd879, %fd878;
	add.f64 	%fd880, %fd240, %fd240;
	mul.f64 	%fd167, %fd880, %fd879;
	mul.f64 	%fd881, %fd239, %fd166;
	fma.rn.f64 	%fd882, %fd238, %fd163, %fd881;
	neg.f64 	%fd883, %fd882;
	mul.f64 	%fd168, %fd240, %fd883;
	fma.rn.f64 	%fd884, %fd168, 0d3FF71547652B82FE, 0d4338000000000000;
	{
	.reg .b32 %temp; 
	mov.b64 	{%r56, %temp}, %fd884;
	}
	mov.f64 	%fd885, 0dC338000000000000;
	add.rn.f64 	%fd886, %fd884, %fd885;
	fma.rn.f64 	%fd887, %fd886, 0dBFE62E42FEFA39EF, %fd168;
	fma.rn.f64 	%fd888, %fd886, 0dBC7ABC9E3B39803F, %fd887;
	fma.rn.f64 	%fd889, %fd888, 0d3E5ADE1569CE2BDF, 0d3E928AF3FCA213EA;
	fma.rn.f64 	%fd890, %fd889, %fd888, 0d3EC71DEE62401315;
	fma.rn.f64 	%fd891, %fd890, %fd888, 0d3EFA01997C89EB71;
	fma.rn.f64 	%fd892, %fd891, %fd888, 0d3F2A01A014761F65;
	fma.rn.f64 	%fd893, %fd892, %fd888, 0d3F56C16C1852B7AF;
	fma.rn.f64 	%fd894, %fd893, %fd888, 0d3F81111111122322;
	fma.rn.f64 	%fd895, %fd894, %fd888, 0d3FA55555555502A1;
	fma.rn.f64 	%fd896, %fd895, %fd888, 0d3FC5555555555511;
	fma.rn.f64 	%fd897, %fd896, %fd888, 0d3FE000000000000B;
	fma.rn.f64 	%fd898, %fd897, %fd888, 0d3FF0000000000000;
	fma.rn.f64 	%fd899, %fd898, %fd888, 0d3FF0000000000000;
	{
	.reg .b32 %temp; 
	mov.b64 	{%r57, %temp}, %fd899;
	}
	{
	.reg .b32 %temp; 
	mov.b64 	{%temp, %r58}, %fd899;
	}
	shl.b32 	%r411, %r56, 20;
	add.s32 	%r412, %r411, %r58;
	mov.b64 	%fd1242, {%r57, %r412};
	{
	.reg .b32 %temp; 
	mov.b64 	{%temp, %r413}, %fd168;
	}
	mov.b32 	%f37, %r413;
	abs.f32 	%f17, %f37;
	setp.lt.f32 	%p157, %f17, 0f4086232B;
	@%p157 bra 	$L__BB0_111;
	setp.lt.f64 	%p158, %fd168, 0d0000000000000000;
	add.f64 	%fd900, %fd168, 0d7FF0000000000000;
	selp.f64 	%fd1242, 0d0000000000000000, %fd900, %p158;
	setp.geu.f32 	%p159, %f17, 0f40874800;
	@%p159 bra 	$L__BB0_111;
	shr.u32 	%r414, %r56, 31;
	add.s32 	%r415, %r56, %r414;
	shr.s32 	%r416, %r415, 1;
	shl.b32 	%r417, %r416, 20;
	add.s32 	%r418, %r58, %r417;
	mov.b64 	%fd901, {%r57, %r418};
	sub.s32 	%r419, %r56, %r416;
	shl.b32 	%r420, %r419, 20;
	add.s32 	%r421, %r420, 1072693248;
	mov.b32 	%r422, 0;
	mov.b64 	%fd902, {%r422, %r421};
	mul.f64 	%fd1242, %fd902, %fd901;
$L__BB0_111:
	ld.param.f64 	%fd1205, [_Z20kernel_loglikelihoodiPddddddddS__param_4];
	ld.param.f64 	%fd1200, [_Z20kernel_loglikelihoodiPddddddddS__param_3];
	ld.param.f64 	%fd1196, [_Z20kernel_loglikelihoodiPddddddddS__param_2];
	setp.lt.s32 	%p160, %r108, 0;
	setp.eq.s32 	%p161, %r4, 1062207488;
	mul.f64 	%fd903, %fd1200, %fd166;
	fma.rn.f64 	%fd904, %fd1196, %fd163, %fd903;
	sub.f64 	%fd905, %fd2, %fd904;
	div.rn.f64 	%fd173, %fd905, %fd1205;
	{
	.reg .b32 %temp; 
	mov.b64 	{%temp, %r59}, %fd173;
	}
	abs.f64 	%fd174, %fd173;
	{ // callseq 4, 0
	.param .b64 param0;
	st.param.f64 	[param0], %fd174;
	.param .b64 retval0;
	call.uni (retval0), 
	__internal_accurate_pow, 
	(
	param0
	);
	ld.param.f64 	%fd906, [retval0];
	} // callseq 4
	setp.lt.s32 	%p163, %r59, 0;
	neg.f64 	%fd908, %fd906;
	selp.f64 	%fd909, %fd908, %fd906, %p161;
	selp.f64 	%fd910, %fd909, %fd906, %p163;
	setp.eq.f64 	%p164, %fd173, 0d0000000000000000;
	selp.b32 	%r423, %r59, 0, %p161;
	or.b32  	%r424, %r423, 2146435072;
	selp.b32 	%r425, %r424, %r423, %p160;
	mov.b32 	%r426, 0;
	mov.b64 	%fd911, {%r426, %r425};
	selp.f64 	%fd1243, %fd911, %fd910, %p164;
	add.f64 	%fd912, %fd173, 0d4000000000000000;
	{
	.reg .b32 %temp; 
	mov.b64 	{%temp, %r427}, %fd912;
	}
	and.b32  	%r428, %r427, 2146435072;
	setp.ne.s32 	%p165, %r428, 2146435072;
	@%p165 bra 	$L__BB0_116;
	setp.num.f64 	%p166, %fd173, %fd173;
	@%p166 bra 	$L__BB0_114;
	mov.f64 	%fd913, 0d4000000000000000;
	add.rn.f64 	%fd1243, %fd173, %fd913;
	bra.uni 	$L__BB0_116;
$L__BB0_114:
	setp.neu.f64 	%p167, %fd174, 0d7FF0000000000000;
	@%p167 bra 	$L__BB0_116;
	selp.b32 	%r429, 0, 2146435072, %p160;
	or.b32  	%r430, %r429, -2147483648;
	selp.b32 	%r431, %r430, %r429, %p1;
	selp.b32 	%r432, %r431, %r429, %p163;
	mov.b32 	%r433, 0;
	mov.b64 	%fd1243, {%r433, %r432};
$L__BB0_116:
	setp.eq.f64 	%p170, %fd173, 0d3FF0000000000000;
	mul.f64 	%fd914, %fd1243, 0dBFE0000000000000;
	selp.f64 	%fd179, 0dBFE0000000000000, %fd914, %p170;
	fma.rn.f64 	%fd915, %fd179, 0d3FF71547652B82FE, 0d4338000000000000;
	{
	.reg .b32 %temp; 
	mov.b64 	{%r60, %temp}, %fd915;
	}
	mov.f64 	%fd916, 0dC338000000000000;
	add.rn.f64 	%fd917, %fd915, %fd916;
	fma.rn.f64 	%fd918, %fd917, 0dBFE62E42FEFA39EF, %fd179;
	fma.rn.f64 	%fd919, %fd917, 0dBC7ABC9E3B39803F, %fd918;
	fma.rn.f64 	%fd920, %fd919, 0d3E5ADE1569CE2BDF, 0d3E928AF3FCA213EA;
	fma.rn.f64 	%fd921, %fd920, %fd919, 0d3EC71DEE62401315;
	fma.rn.f64 	%fd922, %fd921, %fd919, 0d3EFA01997C89EB71;
	fma.rn.f64 	%fd923, %fd922, %fd919, 0d3F2A01A014761F65;
	fma.rn.f64 	%fd924, %fd923, %fd919, 0d3F56C16C1852B7AF;
	fma.rn.f64 	%fd925, %fd924, %fd919, 0d3F81111111122322;
	fma.rn.f64 	%fd926, %fd925, %fd919, 0d3FA55555555502A1;
	fma.rn.f64 	%fd927, %fd926, %fd919, 0d3FC5555555555511;
	fma.rn.f64 	%fd928, %fd927, %fd919, 0d3FE000000000000B;
	fma.rn.f64 	%fd929, %fd928, %fd919, 0d3FF0000000000000;
	fma.rn.f64 	%fd930, %fd929, %fd919, 0d3FF0000000000000;
	{
	.reg .b32 %temp; 
	mov.b64 	{%r61, %temp}, %fd930;
	}
	{
	.reg .b32 %temp; 
	mov.b64 	{%temp, %r62}, %fd930;
	}
	shl.b32 	%r434, %r60, 20;
	add.s32 	%r435, %r434, %r62;
	mov.b64 	%fd1244, {%r61, %r435};
	{
	.reg .b32 %temp; 
	mov.b64 	{%temp, %r436}, %fd179;
	}
	mov.b32 	%f38, %r436;
	abs.f32 	%f18, %f38;
	setp.lt.f32 	%p171, %f18, 0f4086232B;
	@%p171 bra 	$L__BB0_119;
	setp.lt.f64 	%p172, %fd179, 0d0000000000000000;
	add.f64 	%fd931, %fd179, 0d7FF0000000000000;
	selp.f64 	%fd1244, 0d0000000000000000, %fd931, %p172;
	setp.geu.f32 	%p173, %f18, 0f40874800;
	@%p173 bra 	$L__BB0_119;
	shr.u32 	%r437, %r60, 31;
	add.s32 	%r438, %r60, %r437;
	shr.s32 	%r439, %r438, 1;
	shl.b32 	%r440, %r439, 20;
	add.s32 	%r441, %r62, %r440;
	mov.b64 	%fd932, {%r61, %r441};
	sub.s32 	%r442, %r60, %r439;
	shl.b32 	%r443, %r442, 20;
	add.s32 	%r444, %r443, 1072693248;
	mov.b32 	%r445, 0;
	mov.b64 	%fd933, {%r445, %r444};
	mul.f64 	%fd1244, %fd933, %fd932;
$L__BB0_119:
	mul.f64 	%fd184, %fd1242, %fd1244;
	abs.f64 	%fd185, %fd167;
	{
	.reg .b32 %temp; 
	mov.b64 	{%temp, %r63}, %fd185;
	}
	add.s32 	%r446, %r63, -1076238844;
	setp.gt.u32 	%p174, %r446, 127526403;
	@%p174 bra 	$L__BB0_124;
	mul.f64 	%fd186, %fd185, 0d3FE0000000000000;
	fma.rn.f64 	%fd951, %fd186, 0d3FF71547652B82FE, 0d4338000000000000;
	{
	.reg .b32 %temp; 
	mov.b64 	{%r64, %temp}, %fd951;
	}
	mov.f64 	%fd952, 0dC338000000000000;
	add.rn.f64 	%fd953, %fd951, %fd952;
	fma.rn.f64 	%fd954, %fd953, 0dBFE62E42FEFA39EF, %fd186;
	fma.rn.f64 	%fd955, %fd953, 0dBC7ABC9E3B39803F, %fd954;
	fma.rn.f64 	%fd956, %fd955, 0d3E5ADE1569CE2BDF, 0d3E928AF3FCA213EA;
	fma.rn.f64 	%fd957, %fd956, %fd955, 0d3EC71DEE62401315;
	fma.rn.f64 	%fd958, %fd957, %fd955, 0d3EFA01997C89EB71;
	fma.rn.f64 	%fd959, %fd958, %fd955, 0d3F2A01A014761F65;
	fma.rn.f64 	%fd960, %fd959, %fd955, 0d3F56C16C1852B7AF;
	fma.rn.f64 	%fd961, %fd960, %fd955, 0d3F81111111122322;
	fma.rn.f64 	%fd962, %fd961, %fd955, 0d3FA55555555502A1;
	fma.rn.f64 	%fd963, %fd962, %fd955, 0d3FC5555555555511;
	fma.rn.f64 	%fd964, %fd963, %fd955, 0d3FE000000000000B;
	fma.rn.f64 	%fd965, %fd964, %fd955, 0d3FF0000000000000;
	fma.rn.f64 	%fd966, %fd965, %fd955, 0d3FF0000000000000;
	{
	.reg .b32 %temp; 
	mov.b64 	{%r65, %temp}, %fd966;
	}
	{
	.reg .b32 %temp; 
	mov.b64 	{%temp, %r66}, %fd966;
	}
	shl.b32 	%r447, %r64, 20;
	add.s32 	%r448, %r447, %r66;
	mov.b64 	%fd1245, {%r65, %r448};
	{
	.reg .b32 %temp; 
	mov.b64 	{%temp, %r449}, %fd186;
	}
	mov.b32 	%f39, %r449;
	abs.f32 	%f19, %f39;
	setp.lt.f32 	%p175, %f19, 0f4086232B;
	@%p175 bra 	$L__BB0_123;
	setp.lt.f64 	%p176, %fd186, 0d0000000000000000;
	add.f64 	%fd967, %fd186, 0d7FF0000000000000;
	selp.f64 	%fd1245, 0d0000000000000000, %fd967, %p176;
	setp.geu.f32 	%p177, %f19, 0f40874800;
	@%p177 bra 	$L__BB0_123;
	shr.u32 	%r450, %r64, 31;
	add.s32 	%r451, %r64, %r450;
	shr.s32 	%r452, %r451, 1;
	shl.b32 	%r453, %r452, 20;
	add.s32 	%r454, %r66, %r453;
	mov.b64 	%fd968, {%r65, %r454};
	sub.s32 	%r455, %r64, %r452;
	shl.b32 	%r456, %r455, 20;
	add.s32 	%r457, %r456, 1072693248;
	mov.b32 	%r458, 0;
	mov.b64 	%fd969, {%r458, %r457};
	mul.f64 	%fd1245, %fd969, %fd968;
$L__BB0_123:
	rcp.approx.ftz.f64 	%fd970, %fd185;
	neg.f64 	%fd971, %fd185;
	fma.rn.f64 	%fd972, %fd971, %fd970, 0d3FF0000000000000;
	fma.rn.f64 	%fd973, %fd972, %fd972, %fd972;
	fma.rn.f64 	%fd974, %fd973, %fd970, %fd970;
	rsqrt.approx.ftz.f64 	%fd975, %fd185;
	mul.rn.f64 	%fd976, %fd975, %fd975;
	neg.f64 	%fd977, %fd976;
	fma.rn.f64 	%fd978, %fd185, %fd977, 0d3FF0000000000000;
	mul.rn.f64 	%fd979, %fd978, %fd975;
	fma.rn.f64 	%fd980, %fd978, 0d3FD8000000000000, 0d3FE0000000000000;
	fma.rn.f64 	%fd981, %fd980, %fd979, %fd975;
	fma.rn.f64 	%fd982, %fd974, 0d41F2F851FC237B1D, 0d41FFEFDD4FF37461;
	fma.rn.f64 	%fd983, %fd982, %fd974, 0dC1FA8A1907F57F70;
	fma.rn.f64 	%fd984, %fd983, %fd974, 0d41E10B6852851C22;
	fma.rn.f64 	%fd985, %fd984, %fd974, 0dC1B925FC57CCB350;
	fma.rn.f64 	%fd986, %fd985, %fd974, 0d41885261A7176974;
	fma.rn.f64 	%fd987, %fd986, %fd974, 0dC1506BFA24BE44DB;
	fma.rn.f64 	%fd988, %fd987, %fd974, 0d411003CC0DA58B08;
	fma.rn.f64 	%fd989, %fd988, %fd974, 0dC0C6E73AA6A2C47A;
	fma.rn.f64 	%fd990, %fd989, %fd974, 0d40785E17BC10541A;
	fma.rn.f64 	%fd991, %fd990, %fd974, 0dC0216C6690365068;
	fma.rn.f64 	%fd992, %fd991, %fd974, 0d3FD934E08086004C;
	fma.rn.f64 	%fd993, %fd992, %fd974, 0d3FB6AA7C7D428943;
	fma.rn.f64 	%fd994, %fd993, %fd974, 0d3FA6EAC2735A091E;
	fma.rn.f64 	%fd995, %fd994, %fd974, 0d3F9DEBAA90561E71;
	fma.rn.f64 	%fd996, %fd995, %fd974, 0d3F9CB94DDFD23F70;
	fma.rn.f64 	%fd997, %fd996, %fd974, 0d3FA9884533D30179;
	fma.rn.f64 	%fd998, %fd997, %fd974, 0d3FD9884533D43657;
	mul.f64 	%fd999, %fd981, %fd998;
	mul.f64 	%fd1000, %fd999, %fd1245;
	mul.f64 	%fd1246, %fd1245, %fd1000;
	bra.uni 	$L__BB0_125;
$L__BB0_124:
	mul.f64 	%fd934, %fd167, %fd167;
	fma.rn.f64 	%fd935, %fd934, 0d37D4D7F592957DA6, 0d3858C41D50AB516F;
	fma.rn.f64 	%fd936, %fd935, %fd934, 0d39095DDA3F2C417B;
	fma.rn.f64 	%fd937, %fd936, %fd934, 0d39A367189A01363E;
	fma.rn.f64 	%fd938, %fd937, %fd934, 0d3A3E90745678B866;
	fma.rn.f64 	%fd939, %fd938, %fd934, 0d3AD416D14FA3A4BD;
	fma.rn.f64 	%fd940, %fd939, %fd934, 0d3B669D021FDE720E;
	fma.rn.f64 	%fd941, %fd940, %fd934, 0d3BF5601014E95430;
	fma.rn.f64 	%fd942, %fd941, %fd934, 0d3C80B313C0325230;
	fma.rn.f64 	%fd943, %fd942, %fd934, 0d3D0522A42FFEF890;
	fma.rn.f64 	%fd944, %fd943, %fd934, 0d3D8522A440809476;
	fma.rn.f64 	%fd945, %fd944, %fd934, 0d3E002E85C07BA843;
	fma.rn.f64 	%fd946, %fd945, %fd934, 0d3E723456789B9DE8;
	fma.rn.f64 	%fd947, %fd946, %fd934, 0d3EDC71C71C71B63C;
	fma.rn.f64 	%fd948, %fd947, %fd934, 0d3F3C71C71C71C7C2;
	fma.rn.f64 	%fd949, %fd948, %fd934, 0d3F8FFFFFFFFFFFFB;
	fma.rn.f64 	%fd950, %fd949, %fd934, 0d3FD0000000000000;
	fma.rn.f64 	%fd1246, %fd950, %fd934, 0d3FF0000000000000;
$L__BB0_125:
	mul.f64 	%fd1001, %fd238, %fd166;
	fma.rn.f64 	%fd194, %fd239, %fd163, %fd1001;
	add.s32 	%r459, %r63, -1076232192;
	setp.gt.u32 	%p178, %r459, 127533055;
	@%p178 bra 	$L__BB0_130;
	mul.f64 	%fd195, %fd185, 0d3FE0000000000000;
	fma.rn.f64 	%fd1020, %fd195, 0d3FF71547652B82FE, 0d4338000000000000;
	{
	.reg .b32 %temp; 
	mov.b64 	{%r67, %temp}, %fd1020;
	}
	mov.f64 	%fd1021, 0dC338000000000000;
	add.rn.f64 	%fd1022, %fd1020, %fd1021;
	fma.rn.f64 	%fd1023, %fd1022, 0dBFE62E42FEFA39EF, %fd195;
	fma.rn.f64 	%fd1024, %fd1022, 0dBC7ABC9E3B39803F, %fd1023;
	fma.rn.f64 	%fd1025, %fd1024, 0d3E5ADE1569CE2BDF, 0d3E928AF3FCA213EA;
	fma.rn.f64 	%fd1026, %fd1025, %fd1024, 0d3EC71DEE62401315;
	fma.rn.f64 	%fd1027, %fd1026, %fd1024, 0d3EFA01997C89EB71;
	fma.rn.f64 	%fd1028, %fd1027, %fd1024, 0d3F2A01A014761F65;
	fma.rn.f64 	%fd1029, %fd1028, %fd1024, 0d3F56C16C1852B7AF;
	fma.rn.f64 	%fd1030, %fd1029, %fd1024, 0d3F81111111122322;
	fma.rn.f64 	%fd1031, %fd1030, %fd1024, 0d3FA55555555502A1;
	fma.rn.f64 	%fd1032, %fd1031, %fd1024, 0d3FC5555555555511;
	fma.rn.f64 	%fd1033, %fd1032, %fd1024, 0d3FE000000000000B;
	fma.rn.f64 	%fd1034, %fd1033, %fd1024, 0d3FF0000000000000;
	fma.rn.f64 	%fd1035, %fd1034, %fd1024, 0d3FF0000000000000;
	{
	.reg .b32 %temp; 
	mov.b64 	{%r68, %temp}, %fd1035;
	}
	{
	.reg .b32 %temp; 
	mov.b64 	{%temp, %r69}, %fd1035;
	}
	shl.b32 	%r460, %r67, 20;
	add.s32 	%r461, %r460, %r69;
	mov.b64 	%fd1247, {%r68, %r461};
	{
	.reg .b32 %temp; 
	mov.b64 	{%temp, %r462}, %fd195;
	}
	mov.b32 	%f40, %r462;
	abs.f32 	%f20, %f40;
	setp.lt.f32 	%p179, %f20, 0f4086232B;
	@%p179 bra 	$L__BB0_129;
	setp.lt.f64 	%p180, %fd195, 0d0000000000000000;
	add.f64 	%fd1036, %fd195, 0d7FF0000000000000;
	selp.f64 	%fd1247, 0d0000000000000000, %fd1036, %p180;
	setp.geu.f32 	%p181, %f20, 0f40874800;
	@%p181 bra 	$L__BB0_129;
	shr.u32 	%r463, %r67, 31;
	add.s32 	%r464, %r67, %r463;
	shr.s32 	%r465, %r464, 1;
	shl.b32 	%r466, %r465, 20;
	add.s32 	%r467, %r69, %r466;
	mov.b64 	%fd1037, {%r68, %r467};
	sub.s32 	%r468, %r67, %r465;
	shl.b32 	%r469, %r468, 20;
	add.s32 	%r470, %r469, 1072693248;
	mov.b32 	%r471, 0;
	mov.b64 	%fd1038, {%r471, %r470};
	mul.f64 	%fd1247, %fd1038, %fd1037;
$L__BB0_129:
	rcp.approx.ftz.f64 	%fd1039, %fd185;
	neg.f64 	%fd1040, %fd185;
	fma.rn.f64 	%fd1041, %fd1040, %fd1039, 0d3FF0000000000000;
	fma.rn.f64 	%fd1042, %fd1041, %fd1041, %fd1041;
	fma.rn.f64 	%fd1043, %fd1042, %fd1039, %fd1039;
	rsqrt.approx.ftz.f64 	%fd1044, %fd185;
	mul.rn.f64 	%fd1045, %fd1044, %fd1044;
	neg.f64 	%fd1046, %fd1045;
	fma.rn.f64 	%fd1047, %fd185, %fd1046, 0d3FF0000000000000;
	mul.rn.f64 	%fd1048, %fd1047, %fd1044;
	fma.rn.f64 	%fd1049, %fd1047, 0d3FD8000000000000, 0d3FE0000000000000;
	fma.rn.f64 	%fd1050, %fd1049, %fd1048, %fd1044;
	fma.rn.f64 	%fd1051, %fd1043, 0d41D8729DA7E5A092, 0dC20A9923A6810426;
	fma.rn.f64 	%fd1052, %fd1051, %fd1043, 0d42015D3DB3C5FFE0;
	fma.rn.f64 	%fd1053, %fd1052, %fd1043, 0dC1E4D2D89A3913C1;
	fma.rn.f64 	%fd1054, %fd1053, %fd1043, 0d41BDCDFF9B080398;
	fma.rn.f64 	%fd1055, %fd1054, %fd1043, 0dC18C5F2E01FB2FF9;
	fma.rn.f64 	%fd1056, %fd1055, %fd1043, 0d4152FCFB5FD54150;
	fma.rn.f64 	%fd1057, %fd1056, %fd1043, 0dC1126D4CD831FC06;
	fma.rn.f64 	%fd1058, %fd1057, %fd1043, 0d40CA49ABC2CAD407;
	fma.rn.f64 	%fd1059, %fd1058, %fd1043, 0dC07BF09A8D0B4BCF;
	fma.rn.f64 	%fd1060, %fd1059, %fd1043, 0d4023F8F8F6F26890;
	fma.rn.f64 	%fd1061, %fd1060, %fd1043, 0dBFDD6E31961ECE73;
	fma.rn.f64 	%fd1062, %fd1061, %fd1043, 0dBFBBBDC121C5123B;
	fma.rn.f64 	%fd1063, %fd1062, %fd1043, 0dBFAD76AACF55FC53;
	fma.rn.f64 	%fd1064, %fd1063, %fd1043, 0dBFA4F1C4FF86494B;
	fma.rn.f64 	%fd1065, %fd1064, %fd1043, 0dBFA7EFC0E3C7167E;
	fma.rn.f64 	%fd1066, %fd1065, %fd1043, 0dBFC32633E6DECF48;
	fma.rn.f64 	%fd1067, %fd1066, %fd1043, 0d3FD9884533D43649;
	mul.rn.f64 	%fd1068, %fd1067, %fd1050;
	mul.rn.f64 	%fd1069, %fd1068, %fd1247;
	mul.rn.f64 	%fd1070, %fd1069, %fd1247;
	copysign.f64 	%fd1248, %fd167, %fd1070;
	bra.uni 	$L__BB0_131;
$L__BB0_130:
	mul.rn.f64 	%fd1002, %fd167, %fd167;
	fma.rn.f64 	%fd1003, %fd1002, 0d38268D52E367973F, 0d38A76B71C28918B0;
	fma.rn.f64 	%fd1004, %fd1003, %fd1002, 0d3958082FE6606ACB;
	fma.rn.f64 	%fd1005, %fd1004, %fd1002, 0d39F0EC04908E2753;
	fma.rn.f64 	%fd1006, %fd1005, %fd1002, 0d3A88D983808A730D;
	fma.rn.f64 	%fd1007, %fd1006, %fd1002, 0d3B1E21624AF0555A;
	fma.rn.f64 	%fd1008, %fd1007, %fd1002, 0d3BAF18024073231E;
	fma.rn.f64 	%fd1009, %fd1008, %fd1002, 0d3C3AB810D07C53A4;
	fma.rn.f64 	%fd1010, %fd1009, %fd1002, 0d3CC2C97677FAB629;
	fma.rn.f64 	%fd1011, %fd1010, %fd1002, 0d3D4522A42918D8A1;
	fma.rn.f64 	%fd1012, %fd1011, %fd1002, 0d3DC27E4FB8F617FC;
	fma.rn.f64 	%fd1013, %fd1012, %fd1002, 0d3E3845C8A0ABD799;
	fma.rn.f64 	%fd1014, %fd1013, %fd1002, 0d3EA6C16C16C369A2;
	fma.rn.f64 	%fd1015, %fd1014, %fd1002, 0d3F0C71C71C71A4B2;
	fma.rn.f64 	%fd1016, %fd1015, %fd1002, 0d3F65555555555681;
	fma.rn.f64 	%fd1017, %fd1016, %fd1002, 0d3FAFFFFFFFFFFFF1;
	mul.rn.f64 	%fd1018, %fd1017, %fd1002;
	mul.f64 	%fd1019, %fd167, 0d3FE0000000000000;
	fma.rn.f64 	%fd1248, %fd167, %fd1018, %fd1019;
$L__BB0_131:
	mul.f64 	%fd1071, %fd240, %fd194;
	mul.f64 	%fd1072, %fd1071, %fd1248;
	div.rn.f64 	%fd1073, %fd1072, %fd167;
	add.f64 	%fd1074, %fd1246, %fd1073;
	mul.f64 	%fd1249, %fd184, %fd1074;
$L__BB0_132:
	ld.param.f64 	%fd1208, [_Z20kernel_loglikelihoodiPddddddddS__param_8];
	fma.rn.f64 	%fd1079, %fd1249, 0d4010000000000000, %fd1233;
	add.f64 	%fd1080, %fd118, %fd1079;
	mul.f64 	%fd205, %fd119, %fd1080;
	fma.rn.f64 	%fd1081, %fd1233, 0d4010000000000000, %fd1223;
	add.f64 	%fd1082, %fd118, %fd1081;
	div.rn.f64 	%fd1083, %fd75, 0d4008000000000000;
	mul.f64 	%fd1084, %fd1083, %fd1082;
	sub.f64 	%fd1085, %fd1084, %fd162;
	sub.f64 	%fd1086, %fd1085, %fd205;
	abs.f64 	%fd1087, %fd1086;
	mul.f64 	%fd1088, %fd1208, 0d402E000000000000;
	setp.geu.f64 	%p186, %fd1087, %fd1088;
	@%p186 bra 	$L__BB0_134;
	add.f64 	%fd1089, %fd162, %fd205;
	add.f64 	%fd1225, %fd1225, %fd1089;
	add.s32 	%r515, %r515, -1;
	mov.f64 	%fd1224, %fd74;
	mov.f64 	%fd1223, %fd118;
	bra.uni 	$L__BB0_135;
$L__BB0_134:
	add.s32 	%r71, %r515, 1;
	mul.wide.u32 	%rd15, %r515, 8;
	add.s64 	%rd16, %rd1, %rd15;
	st.local.f64 	[%rd16+8], %fd76;
	add.s64 	%rd17, %rd2, %rd15;
	st.local.f64 	[%rd17+8], %fd1233;
	mov.u32 	%r515, %r71;
$L__BB0_135:
	setp.gt.s32 	%p187, %r515, -1;
	setp.lt.u32 	%p188, %r514, 1999;
	and.pred  	%p189, %p187, %p188;
	add.s32 	%r514, %r514, 1;
	@%p189 bra 	$L__BB0_48;
	mul.f64 	%fd1090, %fd240, %fd31;
	fma.rn.f64 	%fd1253, %fd1090, %fd1225, %fd30;
	{
	.reg .b32 %temp; 
	mov.b64 	{%temp, %r517}, %fd1253;
	}
	{
	.reg .b32 %temp; 
	mov.b64 	{%r518, %temp}, %fd1253;
	}
	setp.gt.s32 	%p190, %r517, 1048575;
	mov.b32 	%r519, -1023;
	@%p190 bra 	$L__BB0_138;
	mul.f64 	%fd1253, %fd1253, 0d4350000000000000;
	{
	.reg .b32 %temp; 
	mov.b64 	{%temp, %r517}, %fd1253;
	}
	{
	.reg .b32 %temp; 
	mov.b64 	{%r518, %temp}, %fd1253;
	}
	mov.b32 	%r519, -1077;
$L__BB0_138:
	add.s32 	%r474, %r517, -1;
	setp.gt.u32 	%p191, %r474, 2146435070;
	@%p191 bra 	$L__BB0_142;
	shr.u32 	%r477, %r517, 20;
	add.s32 	%r520, %r519, %r477;
	and.b32  	%r478, %r517, 1048575;
	or.b32  	%r479, %r478, 1072693248;
	mov.b64 	%fd1254, {%r518, %r479};
	setp.lt.u32 	%p193, %r479, 1073127583;
	@%p193 bra 	$L__BB0_141;
	{
	.reg .b32 %temp; 
	mov.b64 	{%r480, %temp}, %fd1254;
	}
	{
	.reg .b32 %temp; 
	mov.b64 	{%temp, %r481}, %fd1254;
	}
	add.s32 	%r482, %r481, -1048576;
	mov.b64 	%fd1254, {%r480, %r482};
	add.s32 	%r520, %r520, 1;
$L__BB0_141:
	add.f64 	%fd1092, %fd1254, 0dBFF0000000000000;
	add.f64 	%fd1093, %fd1254, 0d3FF0000000000000;
	rcp.approx.ftz.f64 	%fd1094, %fd1093;
	neg.f64 	%fd1095, %fd1093;
	fma.rn.f64 	%fd1096, %fd1095, %fd1094, 0d3FF0000000000000;
	fma.rn.f64 	%fd1097, %fd1096, %fd1096, %fd1096;
	fma.rn.f64 	%fd1098, %fd1097, %fd1094, %fd1094;
	mul.f64 	%fd1099, %fd1092, %fd1098;
	fma.rn.f64 	%fd1100, %fd1092, %fd1098, %fd1099;
	mul.f64 	%fd1101, %fd1100, %fd1100;
	fma.rn.f64 	%fd1102, %fd1101, 0d3EB1380B3AE80F1E, 0d3ED0EE258B7A8B04;
	fma.rn.f64 	%fd1103, %fd1102, %fd1101, 0d3EF3B2669F02676F;
	fma.rn.f64 	%fd1104, %fd1103, %fd1101, 0d3F1745CBA9AB0956;
	fma.rn.f64 	%fd1105, %fd1104, %fd1101, 0d3F3C71C72D1B5154;
	fma.rn.f64 	%fd1106, %fd1105, %fd1101, 0d3F624924923BE72D;
	fma.rn.f64 	%fd1107, %fd1106, %fd1101, 0d3F8999999999A3C4;
	fma.rn.f64 	%fd1108, %fd1107, %fd1101, 0d3FB5555555555554;
	sub.f64 	%fd1109, %fd1092, %fd1100;
	add.f64 	%fd1110, %fd1109, %fd1109;
	neg.f64 	%fd1111, %fd1100;
	fma.rn.f64 	%fd1112, %fd1111, %fd1092, %fd1110;
	mul.f64 	%fd1113, %fd1098, %fd1112;
	mul.f64 	%fd1114, %fd1101, %fd1108;
	fma.rn.f64 	%fd1115, %fd1114, %fd1100, %fd1113;
	xor.b32  	%r483, %r520, -2147483648;
	mov.b32 	%r484, 1127219200;
	mov.b64 	%fd1116, {%r483, %r484};
	mov.b32 	%r485, -2147483648;
	mov.b64 	%fd1117, {%r485, %r484};
	sub.f64 	%fd1118, %fd1116, %fd1117;
	fma.rn.f64 	%fd1119, %fd1118, 0d3FE62E42FEFA39EF, %fd1100;
	fma.rn.f64 	%fd1120, %fd1118, 0dBFE62E42FEFA39EF, %fd1119;
	sub.f64 	%fd1121, %fd1120, %fd1100;
	sub.f64 	%fd1122, %fd1115, %fd1121;
	fma.rn.f64 	%fd1123, %fd1118, 0d3C7ABC9E3B39803F, %fd1122;
	add.f64 	%fd1255, %fd1119, %fd1123;
	bra.uni 	$L__BB0_143;
$L__BB0_142:
	fma.rn.f64 	%fd1091, %fd1253, 0d7FF0000000000000, 0d7FF0000000000000;
	{
	.reg .b32 %temp; 
	mov.b64 	{%temp, %r475}, %fd1253;
	}
	and.b32  	%r476, %r475, 2147483647;
	setp.eq.s32 	%p192, %r476, 0;
	selp.f64 	%fd1255, 0dFFF0000000000000, %fd1091, %p192;
$L__BB0_143:
	mov.f64 	%fd1256, 0d401921FB54442D18;
	{
	.reg .b32 %temp; 
	mov.b64 	{%temp, %r521}, %fd1256;
	}
	{
	.reg .b32 %temp; 
	mov.b64 	{%r522, %temp}, %fd1256;
	}
	setp.gt.s32 	%p194, %r521, 1048575;
	mov.b32 	%r523, -1023;
	@%p194 bra 	$L__BB0_145;
	mov.f64 	%fd1256, 0d437921FB54442D18;
	{
	.reg .b32 %temp; 
	mov.b64 	{%temp, %r521}, %fd1256;
	}
	{
	.reg .b32 %temp; 
	mov.b64 	{%r522, %temp}, %fd1256;
	}
	mov.b32 	%r523, -1077;
$L__BB0_145:
	add.s32 	%r488, %r521, -1;
	setp.gt.u32 	%p195, %r488, 2146435070;
	@%p195 bra 	$L__BB0_149;
	shr.u32 	%r491, %r521, 20;
	add.s32 	%r524, %r523, %r491;
	and.b32  	%r492, %r521, 1048575;
	or.b32  	%r493, %r492, 1072693248;
	mov.b64 	%fd1257, {%r522, %r493};
	setp.lt.u32 	%p197, %r493, 1073127583;
	@%p197 bra 	$L__BB0_148;
	{
	.reg .b32 %temp; 
	mov.b64 	{%r494, %temp}, %fd1257;
	}
	{
	.reg .b32 %temp; 
	mov.b64 	{%temp, %r495}, %fd1257;
	}
	add.s32 	%r496, %r495, -1048576;
	mov.b64 	%fd1257, {%r494, %r496};
	add.s32 	%r524, %r524, 1;
$L__BB0_148:
	add.f64 	%fd1127, %fd1257, 0dBFF0000000000000;
	add.f64 	%fd1128, %fd1257, 0d3FF0000000000000;
	rcp.approx.ftz.f64 	%fd1129, %fd1128;
	neg.f64 	%fd1130, %fd1128;
	fma.rn.f64 	%fd1131, %fd1130, %fd1129, 0d3FF0000000000000;
	fma.rn.f64 	%fd1132, %fd1131, %fd1131, %fd1131;
	fma.rn.f64 	%fd1133, %fd1132, %fd1129, %fd1129;
	mul.f64 	%fd1134, %fd1127, %fd1133;
	fma.rn.f64 	%fd1135, %fd1127, %fd1133, %fd1134;
	mul.f64 	%fd1136, %fd1135, %fd1135;
	fma.rn.f64 	%fd1137, %fd1136, 0d3EB1380B3AE80F1E, 0d3ED0EE258B7A8B04;
	fma.rn.f64 	%fd1138, %fd1137, %fd1136, 0d3EF3B2669F02676F;
	fma.rn.f64 	%fd1139, %fd1138, %fd1136, 0d3F1745CBA9AB0956;
	fma.rn.f64 	%fd1140, %fd1139, %fd1136, 0d3F3C71C72D1B5154;
	fma.rn.f64 	%fd1141, %fd1140, %fd1136, 0d3F624924923BE72D;
	fma.rn.f64 	%fd1142, %fd1141, %fd1136, 0d3F8999999999A3C4;
	fma.rn.f64 	%fd1143, %fd1142, %fd1136, 0d3FB5555555555554;
	sub.f64 	%fd1144, %fd1127, %fd1135;
	add.f64 	%fd1145, %fd1144, %fd1144;
	neg.f64 	%fd1146, %fd1135;
	fma.rn.f64 	%fd1147, %fd1146, %fd1127, %fd1145;
	mul.f64 	%fd1148, %fd1133, %fd1147;
	mul.f64 	%fd1149, %fd1136, %fd1143;
	fma.rn.f64 	%fd1150, %fd1149, %fd1135, %fd1148;
	xor.b32  	%r497, %r524, -2147483648;
	mov.b32 	%r498, 1127219200;
	mov.b64 	%fd1151, {%r497, %r498};
	mov.b32 	%r499, -2147483648;
	mov.b64 	%fd1152, {%r499, %r498};
	sub.f64 	%fd1153, %fd1151, %fd1152;
	fma.rn.f64 	%fd1154, %fd1153, 0d3FE62E42FEFA39EF, %fd1135;
	fma.rn.f64 	%fd1155, %fd1153, 0dBFE62E42FEFA39EF, %fd1154;
	sub.f64 	%fd1156, %fd1155, %fd1135;
	sub.f64 	%fd1157, %fd1150, %fd1156;
	fma.rn.f64 	%fd1158, %fd1153, 0d3C7ABC9E3B39803F, %fd1157;
	add.f64 	%fd1258, %fd1154, %fd1158;
	bra.uni 	$L__BB0_150;
$L__BB0_149:
	fma.rn.f64 	%fd1126, %fd1256, 0d7FF0000000000000, 0d7FF0000000000000;
	{
	.reg .b32 %temp; 
	mov.b64 	{%temp, %r489}, %fd1256;
	}
	and.b32  	%r490, %r489, 2147483647;
	setp.eq.s32 	%p196, %r490, 0;
	selp.f64 	%fd1258, 0dFFF0000000000000, %fd1126, %p196;
$L__BB0_150:
	ld.param.f64 	%fd1259, [_Z20kernel_loglikelihoodiPddddddddS__param_4];
	fma.rn.f64 	%fd226, %fd1258, 0dBFE0000000000000, %fd1255;
	{
	.reg .b32 %temp; 
	mov.b64 	{%temp, %r525}, %fd1259;
	}
	{
	.reg .b32 %temp; 
	mov.b64 	{%r526, %temp}, %fd1259;
	}
	setp.gt.s32 	%p198, %r525, 1048575;
	mov.b32 	%r527, -1023;
	@%p198 bra 	$L__BB0_152;
	ld.param.f64 	%fd1207, [_Z20kernel_loglikelihoodiPddddddddS__param_4];
	mul.f64 	%fd1259, %fd1207, 0d4350000000000000;
	{
	.reg .b32 %temp; 
	mov.b64 	{%temp, %r525}, %fd1259;
	}
	{
	.reg .b32 %temp; 
	mov.b64 	{%r526, %temp}, %fd1259;
	}
	mov.b32 	%r527, -1077;
$L__BB0_152:
	add.s32 	%r502, %r525, -1;
	setp.gt.u32 	%p199, %r502, 2146435070;
	@%p199 bra 	$L__BB0_156;
	shr.u32 	%r505, %r525, 20;
	add.s32 	%r528, %r527, %r505;
	and.b32  	%r506, %r525, 1048575;
	or.b32  	%r507, %r506, 1072693248;
	mov.b64 	%fd1260, {%r526, %r507};
	setp.lt.u32 	%p201, %r507, 1073127583;
	@%p201 bra 	$L__BB0_155;
	{
	.reg .b32 %temp; 
	mov.b64 	{%r508, %temp}, %fd1260;
	}
	{
	.reg .b32 %temp; 
	mov.b64 	{%temp, %r509}, %fd1260;
	}
	add.s32 	%r510, %r509, -1048576;
	mov.b64 	%fd1260, {%r508, %r510};
	add.s32 	%r528, %r528, 1;
$L__BB0_155:
	add.f64 	%fd1160, %fd1260, 0dBFF0000000000000;
	add.f64 	%fd1161, %fd1260, 0d3FF0000000000000;
	rcp.approx.ftz.f64 	%fd1162, %fd1161;
	neg.f64 	%fd1163, %fd1161;
	fma.rn.f64 	%fd1164, %fd1163, %fd1162, 0d3FF0000000000000;
	fma.rn.f64 	%fd1165, %fd1164, %fd1164, %fd1164;
	fma.rn.f64 	%fd1166, %fd1165, %fd1162, %fd1162;
	mul.f64 	%fd1167, %fd1160, %fd1166;
	fma.rn.f64 	%fd1168, %fd1160, %fd1166, %fd1167;
	mul.f64 	%fd1169, %fd1168, %fd1168;
	fma.rn.f64 	%fd1170, %fd1169, 0d3EB1380B3AE80F1E, 0d3ED0EE258B7A8B04;
	fma.rn.f64 	%fd1171, %fd1170, %fd1169, 0d3EF3B2669F02676F;
	fma.rn.f64 	%fd1172, %fd1171, %fd1169, 0d3F1745CBA9AB0956;
	fma.rn.f64 	%fd1173, %fd1172, %fd1169, 0d3F3C71C72D1B5154;
	fma.rn.f64 	%fd1174, %fd1173, %fd1169, 0d3F624924923BE72D;
	fma.rn.f64 	%fd1175, %fd1174, %fd1169, 0d3F8999999999A3C4;
	fma.rn.f64 	%fd1176, %fd1175, %fd1169, 0d3FB5555555555554;
	sub.f64 	%fd1177, %fd1160, %fd1168;
	add.f64 	%fd1178, %fd1177, %fd1177;
	neg.f64 	%fd1179, %fd1168;
	fma.rn.f64 	%fd1180, %fd1179, %fd1160, %fd1178;
	mul.f64 	%fd1181, %fd1166, %fd1180;
	mul.f64 	%fd1182, %fd1169, %fd1176;
	fma.rn.f64 	%fd1183, %fd1182, %fd1168, %fd1181;
	xor.b32  	%r511, %r528, -2147483648;
	mov.b32 	%r512, 1127219200;
	mov.b64 	%fd1184, {%r511, %r512};
	mov.b32 	%r513, -2147483648;
	mov.b64 	%fd1185, {%r513, %r512};
	sub.f64 	%fd1186, %fd1184, %fd1185;
	fma.rn.f64 	%fd1187, %fd1186, 0d3FE62E42FEFA39EF, %fd1168;
	fma.rn.f64 	%fd1188, %fd1186, 0dBFE62E42FEFA39EF, %fd1187;
	sub.f64 	%fd1189, %fd1188, %fd1168;
	sub.f64 	%fd1190, %fd1183, %fd1189;
	fma.rn.f64 	%fd1191, %fd1186, 0d3C7ABC9E3B39803F, %fd1190;
	add.f64 	%fd1261, %fd1187, %fd1191;
	bra.uni 	$L__BB0_157;
$L__BB0_156:
	fma.rn.f64 	%fd1159, %fd1259, 0d7FF0000000000000, 0d7FF0000000000000;
	{
	.reg .b32 %temp; 
	mov.b64 	{%temp, %r503}, %fd1259;
	}
	and.b32  	%r504, %r503, 2147483647;
	setp.eq.s32 	%p200, %r504, 0;
	selp.f64 	%fd1261, 0dFFF0000000000000, %fd1159, %p200;
$L__BB0_157:
	ld.param.u64 	%rd21, [_Z20kernel_loglikelihoodiPddddddddS__param_9];
	sub.f64 	%fd1192, %fd226, %fd1261;
	cvta.to.global.u64 	%rd18, %rd21;
	mul.wide.s32 	%rd19, %r1, 8;
	add.s64 	%rd20, %rd18, %rd19;
	st.global.f64 	[%rd20], %fd1192;
$L__BB0_158:
	ret;

}
.func  (.param .b64 func_retval0) __internal_accurate_pow(
	.param .b64 __internal_accurate_pow_param_0
)
{
	.reg .pred 	%p<8>;
	.reg .b32 	%r<49>;
	.reg .b32 	%f<3>;
	.reg .b64 	%fd<109>;

	ld.param.f64 	%fd10, [__internal_accurate_pow_param_0];
	{
	.reg .b32 %temp; 
	mov.b64 	{%temp, %r46}, %fd10;
	}
	{
	.reg .b32 %temp; 
	mov.b64 	{%r45, %temp}, %fd10;
	}
	shr.u32 	%r47, %r46, 20;
	setp.gt.u32 	%p1, %r46, 1048575;
	@%p1 bra 	$L__BB1_2;
	mul.f64 	%fd11, %fd10, 0d4350000000000000;
	{
	.reg .b32 %temp; 
	mov.b64 	{%temp, %r46}, %fd11;
	}
	{
	.reg .b32 %temp; 
	mov.b64 	{%r45, %temp}, %fd11;
	}
	shr.u32 	%r16, %r46, 20;
	add.s32 	%r47, %r16, -54;
$L__BB1_2:
	add.s32 	%r48, %r47, -1023;
	and.b32  	%r17, %r46, -2146435073;
	or.b32  	%r18, %r17, 1072693248;
	mov.b64 	%fd107, {%r45, %r18};
	setp.lt.u32 	%p2, %r18, 1073127583;
	@%p2 bra 	$L__BB1_4;
	{
	.reg .b32 %temp; 
	mov.b64 	{%r19, %temp}, %fd107;
	}
	{
	.reg .b32 %temp; 
	mov.b64 	{%temp, %r20}, %fd107;
	}
	add.s32 	%r21, %r20, -1048576;
	mov.b64 	%fd107, {%r19, %r21};
	add.s32 	%r48, %r47, -1022;
$L__BB1_4:
	add.f64 	%fd12, %fd107, 0dBFF0000000000000;
	add.f64 	%fd13, %fd107, 0d3FF0000000000000;
	rcp.approx.ftz.f64 	%fd14, %fd13;
	neg.f64 	%fd15, %fd13;
	fma.rn.f64 	%fd16, %fd15, %fd14, 0d3FF0000000000000;
	fma.rn.f64 	%fd17, %fd16, %fd16, %fd16;
	fma.rn.f64 	%fd18, %fd17, %fd14, %fd14;
	mul.f64 	%fd19, %fd12, %fd18;
	fma.rn.f64 	%fd20, %fd12, %fd18, %fd19;
	mul.f64 	%fd21, %fd20, %fd20;
	fma.rn.f64 	%fd22, %fd21, 0d3EB0F5FF7D2CAFE2, 0d3ED0F5D241AD3B5A;
	fma.rn.f64 	%fd23, %fd22, %fd21, 0d3EF3B20A75488A3F;
	fma.rn.f64 	%fd24, %fd23, %fd21, 0d3F1745CDE4FAECD5;
	fma.rn.f64 	%fd25, %fd24, %fd21, 0d3F3C71C7258A578B;
	fma.rn.f64 	%fd26, %fd25, %fd21, 0d3F6249249242B910;
	fma.rn.f64 	%fd27, %fd26, %fd21, 0d3F89999999999DFB;
	sub.f64 	%fd28, %fd12, %fd20;
	add.f64 	%fd29, %fd28, %fd28;
	neg.f64 	%fd30, %fd20;
	fma.rn.f64 	%fd31, %fd30, %fd12, %fd29;
	mul.f64 	%fd32, %fd18, %fd31;
	fma.rn.f64 	%fd33, %fd21, %fd27, 0d3FB5555555555555;
	mov.f64 	%fd34, 0d3FB5555555555555;
	sub.f64 	%fd35, %fd34, %fd33;
	fma.rn.f64 	%fd36, %fd21, %fd27, %fd35;
	add.f64 	%fd37, %fd36, 0dBC46A4CB00B9E7B0;
	add.f64 	%fd38, %fd33, %fd37;
	sub.f64 	%fd39, %fd33, %fd38;
	add.f64 	%fd40, %fd37, %fd39;
	mul.rn.f64 	%fd41, %fd20, %fd20;
	neg.f64 	%fd42, %fd41;
	fma.rn.f64 	%fd43, %fd20, %fd20, %fd42;
	{
	.reg .b32 %temp; 
	mov.b64 	{%r22, %temp}, %fd32;
	}
	{
	.reg .b32 %temp; 
	mov.b64 	{%temp, %r23}, %fd32;
	}
	add.s32 	%r24, %r23, 1048576;
	mov.b64 	%fd44, {%r22, %r24};
	fma.rn.f64 	%fd45, %fd20, %fd44, %fd43;
	mul.rn.f64 	%fd46, %fd41, %fd20;
	neg.f64 	%fd47, %fd46;
	fma.rn.f64 	%fd48, %fd41, %fd20, %fd47;
	fma.rn.f64 	%fd49, %fd41, %fd32, %fd48;
	fma.rn.f64 	%fd50, %fd45, %fd20, %fd49;
	mul.rn.f64 	%fd51, %fd38, %fd46;
	neg.f64 	%fd52, %fd51;
	fma.rn.f64 	%fd53, %fd38, %fd46, %fd52;
	fma.rn.f64 	%fd54, %fd38, %fd50, %fd53;
	fma.rn.f64 	%fd55, %fd40, %fd46, %fd54;
	add.f64 	%fd56, %fd51, %fd55;
	sub.f64 	%fd57, %fd51, %fd56;
	add.f64 	%fd58, %fd55, %fd57;
	add.f64 	%fd59, %fd20, %fd56;
	sub.f64 	%fd60, %fd20, %fd59;
	add.f64 	%fd61, %fd56, %fd60;
	add.f64 	%fd62, %fd58, %fd61;
	add.f64 	%fd63, %fd32, %fd62;
	add.f64 	%fd64, %fd59, %fd63;
	sub.f64 	%fd65, %fd59, %fd64;
	add.f64 	%fd66, %fd63, %fd65;
	xor.b32  	%r25, %r48, -2147483648;
	mov.b32 	%r26, 1127219200;
	mov.b64 	%fd67, {%r25, %r26};
	mov.b32 	%r27, -2147483648;
	mov.b64 	%fd68, {%r27, %r26};
	sub.f64 	%fd69, %fd67, %fd68;
	fma.rn.f64 	%fd70, %fd69, 0d3FE62E42FEFA39EF, %fd64;
	fma.rn.f64 	%fd71, %fd69, 0dBFE62E42FEFA39EF, %fd70;
	sub.f64 	%fd72, %fd71, %fd64;
	sub.f64 	%fd73, %fd66, %fd72;
	fma.rn.f64 	%fd74, %fd69, 0d3C7ABC9E3B39803F, %fd73;
	add.f64 	%fd75, %fd70, %fd74;
	sub.f64 	%fd76, %fd70, %fd75;
	add.f64 	%fd77, %fd74, %fd76;
	mov.f64 	%fd78, 0d4000000000000000;
	{
	.reg .b32 %temp; 
	mov.b64 	{%temp, %r28}, %fd78;
	}
	{
	.reg .b32 %temp; 
	mov.b64 	{%r29, %temp}, %fd78;
	}
	shl.b32 	%r30, %r28, 1;
	setp.gt.u32 	%p3, %r30, -33554433;
	and.b32  	%r31, %r28, -15728641;
	selp.b32 	%r32, %r31, %r28, %p3;
	mov.b64 	%fd79, {%r29, %r32};
	mul.rn.f64 	%fd80, %fd75, %fd79;
	neg.f64 	%fd81, %fd80;
	fma.rn.f64 	%fd82, %fd75, %fd79, %fd81;
	fma.rn.f64 	%fd83, %fd77, %fd79, %fd82;
	add.f64 	%fd4, %fd80, %fd83;
	sub.f64 	%fd84, %fd80, %fd4;
	add.f64 	%fd5, %fd83, %fd84;
	fma.rn.f64 	%fd85, %fd4, 0d3FF71547652B82FE, 0d4338000000000000;
	{
	.reg .b32 %temp; 
	mov.b64 	{%r13, %temp}, %fd85;
	}
	mov.f64 	%fd86, 0dC338000000000000;
	add.rn.f64 	%fd87, %fd85, %fd86;
	fma.rn.f64 	%fd88, %fd87, 0dBFE62E42FEFA39EF, %fd4;
	fma.rn.f64 	%fd89, %fd87, 0dBC7ABC9E3B39803F, %fd88;
	fma.rn.f64 	%fd90, %fd89, 0d3E5ADE1569CE2BDF, 0d3E928AF3FCA213EA;
	fma.rn.f64 	%fd91, %fd90, %fd89, 0d3EC71DEE62401315;
	fma.rn.f64 	%fd92, %fd91, %fd89, 0d3EFA01997C89EB71;
	fma.rn.f64 	%fd93, %fd92, %fd89, 0d3F2A01A014761F65;
	fma.rn.f64 	%fd94, %fd93, %fd89, 0d3F56C16C1852B7AF;
	fma.rn.f64 	%fd95, %fd94, %fd89, 0d3F81111111122322;
	fma.rn.f64 	%fd96, %fd95, %fd89, 0d3FA55555555502A1;
	fma.rn.f64 	%fd97, %fd96, %fd89, 0d3FC5555555555511;
	fma.rn.f64 	%fd98, %fd97, %fd89, 0d3FE000000000000B;
	fma.rn.f64 	%fd99, %fd98, %fd89, 0d3FF0000000000000;
	fma.rn.f64 	%fd100, %fd99, %fd89, 0d3FF0000000000000;
	{
	.reg .b32 %temp; 
	mov.b64 	{%r14, %temp}, %fd100;
	}
	{
	.reg .b32 %temp; 
	mov.b64 	{%temp, %r15}, %fd100;
	}
	shl.b32 	%r33, %r13, 20;
	add.s32 	%r34, %r33, %r15;
	mov.b64 	%fd108, {%r14, %r34};
	{
	.reg .b32 %temp; 
	mov.b64 	{%temp, %r35}, %fd4;
	}
	mov.b32 	%f2, %r35;
	abs.f32 	%f1, %f2;
	setp.lt.f32 	%p4, %f1, 0f4086232B;
	@%p4 bra 	$L__BB1_7;
	setp.lt.f64 	%p5, %fd4, 0d0000000000000000;
	add.f64 	%fd101, %fd4, 0d7FF0000000000000;
	selp.f64 	%fd108, 0d0000000000000000, %fd101, %p5;
	setp.geu.f32 	%p6, %f1, 0f40874800;
	@%p6 bra 	$L__BB1_7;
	shr.u32 	%r36, %r13, 31;
	add.s32 	%r37, %r13, %r36;
	shr.s32 	%r38, %r37, 1;
	shl.b32 	%r39, %r38, 20;
	add.s32 	%r40, %r15, %r39;
	mov.b64 	%fd102, {%r14, %r40};
	sub.s32 	%r41, %r13, %r38;
	shl.b32 	%r42, %r41, 20;
	add.s32 	%r43, %r42, 1072693248;
	mov.b32 	%r44, 0;
	mov.b64 	%fd103, {%r44, %r43};
	mul.f64 	%fd108, %fd103, %fd102;
$L__BB1_7:
	abs.f64 	%fd104, %fd108;
	setp.eq.f64 	%p7, %fd104, 0d7FF0000000000000;
	fma.rn.f64 	%fd105, %fd108, %fd5, %fd108;
	selp.f64 	%fd106, %fd108, %fd105, %p7;
	st.param.f64 	[func_retval0], %fd106;
	ret;

}


// ===== COMPILED SASS (sm_100) =====

	.target	sm_100

	.elftype	@"ET_EXEC"


//--------------------- .note.nv.tkinfo           --------------------------
	.section	.note.nv.tkinfo,"",@"SHT_NOTE"
	.sectionflags	@"SHF_NOTE_NV_TKINFO"
	.tkinfo
        /*0018*/ 	.word	0x00000002
        /*0030*/ 	.string	""
        /*0030*/ 	.string	"ptxas"
        /*0030*/ 	.string	"Cuda compilation tools, release 13.0, V13.0.88"
        /*0030*/ 	.string	"Build cuda_13.0.r13.0/compiler.36424714_0"
        /*0030*/ 	.string	"-arch sm_100 -m 64 "



//--------------------- .note.nv.cuinfo           --------------------------
	.section	.note.nv.cuinfo,"",@"SHT_NOTE"
	.sectionflags	@"SHF_NOTE_NV_CUINFO"
        /*0018*/ 	.short	0x0002
        /*001a*/ 	.short	0x0064
        /*001c*/ 	.short	0x0082
	.zero		2


//--------------------- .nv.info                  --------------------------
	.section	.nv.info,"",@"SHT_CUDA_INFO"
	.align	4


	//----- nvinfo : EIATTR_REGCOUNT
	.align		4
        /*0000*/ 	.byte	0x04, 0x2f
        /*0002*/ 	.short	(.L_1 - .L_0)
	.align		4
.L_0:
        /*0004*/ 	.word	index@(_Z20kernel_loglikelihoodiPddddddddS_)
        /*0008*/ 	.word	0x00000068


	//----- nvinfo : EIATTR_FRAME_SIZE
	.align		4
.L_1:
        /*000c*/ 	.byte	0x04, 0x11
        /*000e*/ 	.short	(.L_3 - .L_2)
	.align		4
.L_2:
        /*0010*/ 	.word	index@($_Z20kernel_loglikelihoodiPddddddddS_$__internal_accurate_pow)
        /*0014*/ 	.word	0x00007d00


	//----- nvinfo : EIATTR_FRAME_SIZE
	.align		4
.L_3:
        /*0018*/ 	.byte	0x04, 0x11
        /*001a*/ 	.short	(.L_5 - .L_4)
	.align		4
.L_4:
        /*001c*/ 	.word	index@($__internal_1_$__cuda_sm20_dsqrt_rn_f64_mediumpath_v1)
        /*0020*/ 	.word	0x00007d00


	//----- nvinfo : EIATTR_FRAME_SIZE
	.align		4
.L_5:
        /*0024*/ 	.byte	0x04, 0x11
        /*0026*/ 	.short	(.L_7 - .L_6)
	.align		4
.L_6:
        /*0028*/ 	.word	index@($__internal_0_$__cuda_sm20_div_rn_f64_full)
        /*002c*/ 	.word	0x00007d00


	//----- nvinfo : EIATTR_FRAME_SIZE
	.align		4
.L_7:
        /*0030*/ 	.byte	0x04, 0x11
        /*0032*/ 	.short	(.L_9 - .L_8)
	.align		4
.L_8:
        /*0034*/ 	.word	index@(_Z20kernel_loglikelihoodiPddddddddS_)
        /*0038*/ 	.word	0x00007d00


	//----- nvinfo : EIATTR_MIN_STACK_SIZE
	.align		4
.L_9:
        /*003c*/ 	.byte	0x04, 0x12
        /*003e*/ 	.short	(.L_11 - .L_10)
	.align		4
.L_10:
        /*0040*/ 	.word	index@(_Z20kernel_loglikelihoodiPddddddddS_)
        /*0044*/ 	.word	0x00007d00
.L_11:


//--------------------- .nv.compat                --------------------------
	.section	.nv.compat,"",@"SHT_CUDA_COMPAT_INFO"
	.align	4
        /*0000*/ 	.byte	0x02, 0x09, 0x00, 0x00, 0x02, 0x02, 0x01, 0x00, 0x02, 0x05, 0x05, 0x00, 0x03, 0x07, 0x01, 0x01
        /*0010*/ 	.byte	0x02, 0x03, 0x00, 0x00, 0x02, 0x06, 0x01, 0x00, 0x04, 0x0b, 0x08, 0x00, 0x01, 0x00, 0x00, 0x00
        /*0020*/ 	.byte	0x00, 0x00, 0x00, 0x00


//--------------------- .nv.info._Z20kernel_loglikelihoodiPddddddddS_ --------------------------
	.section	.nv.info._Z20kernel_loglikelihoodiPddddddddS_,"",@"SHT_CUDA_INFO"
	.sectionflags	@""
	.align	4


	//----- nvinfo : EIATTR_CUDA_API_VERSION
	.align		4
        /*0000*/ 	.byte	0x04, 0x37
        /*0002*/ 	.short	(.L_13 - .L_12)
.L_12:
        /*0004*/ 	.word	0x00000082


	//----- nvinfo : EIATTR_KPARAM_INFO
	.align		4
.L_13:
        /*0008*/ 	.byte	0x04, 0x17
        /*000a*/ 	.short	(.L_15 - .L_14)
.L_14:
        /*000c*/ 	.word	0x00000000
        /*0010*/ 	.short	0x0009
        /*0012*/ 	.short	0x0048
        /*0014*/ 	.byte	0x00, 0xf5, 0x21, 0x00


	//----- nvinfo : EIATTR_KPARAM_INFO
	.align		4
.L_15:
        /*0018*/ 	.byte	0x04, 0x17
        /*001a*/ 	.short	(.L_17 - .L_16)
.L_16:
        /*001c*/ 	.word	0x00000000
        /*0020*/ 	.short	0x0008
        /*0022*/ 	.short	0x0040
        /*0024*/ 	.byte	0x00, 0xf0, 0x21, 0x00


	//----- nvinfo : EIATTR_KPARAM_INFO
	.align		4
.L_17:
        /*0028*/ 	.byte	0x04, 0x17
        /*002a*/ 	.short	(.L_19 - .L_18)
.L_18:
        /*002c*/ 	.word	0x00000000
        /*0030*/ 	.short	0x0007
        /*0032*/ 	.short	0x0038
        /*0034*/ 	.byte	0x00, 0xf0, 0x21, 0x00


	//----- nvinfo : EIATTR_KPARAM_INFO
	.align		4
.L_19:
        /*0038*/ 	.byte	0x04, 0x17
        /*003a*/ 	.short	(.L_21 - .L_20)
.L_20:
        /*003c*/ 	.word	0x00000000
        /*0040*/ 	.short	0x0006
        /*0042*/ 	.short	0x0030
        /*0044*/ 	.byte	0x00, 0xf0, 0x21, 0x00


	//----- nvinfo : EIATTR_KPARAM_INFO
	.align		4
.L_21:
        /*0048*/ 	.byte	0x04, 0x17
        /*004a*/ 	.short	(.L_23 - .L_22)
.L_22:
        /*004c*/ 	.word	0x00000000
        /*0050*/ 	.short	0x0005
        /*0052*/ 	.short	0x0028
        /*0054*/ 	.byte	0x00, 0xf0, 0x21, 0x00


	//----- nvinfo : EIATTR_KPARAM_INFO
	.align		4
.L_23:
        /*0058*/ 	.byte	0x04, 0x17
        /*005a*/ 	.short	(.L_25 - .L_24)
.L_24:
        /*005c*/ 	.word	0x00000000
        /*0060*/ 	.short	0x0004
        /*0062*/ 	.short	0x0020
        /*0064*/ 	.byte	0x00, 0xf0, 0x21, 0x00


	//----- nvinfo : EIATTR_KPARAM_INFO
	.align		4
.L_25:
        /*0068*/ 	.byte	0x04, 0x17
        /*006a*/ 	.short	(.L_27 - .L_26)
.L_26:
        /*006c*/ 	.word	0x00000000
        /*0070*/ 	.short	0x0003
        /*0072*/ 	.short	0x0018
        /*0074*/ 	.byte	0x00, 0xf0, 0x21, 0x00


	//----- nvinfo : EIATTR_KPARAM_INFO
	.align		4
.L_27:
        /*0078*/ 	.byte	0x04, 0x17
        /*007a*/ 	.short	(.L_29 - .L_28)
.L_28:
        /*007c*/ 	.word	0x00000000
        /*0080*/ 	.short	0x0002
        /*0082*/ 	.short	0x0010
        /*0084*/ 	.byte	0x00, 0xf0, 0x21, 0x00


	//----- nvinfo : EIATTR_KPARAM_INFO
	.align		4
.L_29:
        /*0088*/ 	.byte	0x04, 0x17
        /*008a*/ 	.short	(.L_31 - .L_30)
.L_30:
        /*008c*/ 	.word	0x00000000
        /*0090*/ 	.short	0x0001
        /*0092*/ 	.short	0x0008
        /*0094*/ 	.byte	0x00, 0xf5, 0x21, 0x00


	//----- nvinfo : EIATTR_KPARAM_INFO
	.align		4
.L_31:
        /*0098*/ 	.byte	0x04, 0x17
        /*009a*/ 	.short	(.L_33 - .L_32)
.L_32:
        /*009c*/ 	.word	0x00000000
        /*00a0*/ 	.short	0x0000
        /*00a2*/ 	.short	0x0000
        /*00a4*/ 	.byte	0x00, 0xf0, 0x11, 0x00


	//----- nvinfo : EIATTR_SPARSE_MMA_MASK
	.align		4
.L_33:
        /*00a8*/ 	.byte	0x03, 0x50
        /*00aa*/ 	.short	0x0000


	//----- nvinfo : EIATTR_MAXREG_COUNT
	.align		4
        /*00ac*/ 	.byte	0x03, 0x1b
        /*00ae*/ 	.short	0x00ff


	//----- nvinfo : EIATTR_MERCURY_ISA_VERSION
	.align		4
        /*00b0*/ 	.byte	0x03, 0x5f
        /*00b2*/ 	.short	0x0101


	//----- nvinfo : EIATTR_VRC_CTA_INIT_COUNT
	.align		4
        /*00b4*/ 	.byte	0x02, 0x4a
	.zero		1
	.zero		1


	//----- nvinfo : EIATTR_EXIT_INSTR_OFFSETS
	.align		4
        /*00b8*/ 	.byte	0x04, 0x1c
        /*00ba*/ 	.short	(.L_35 - .L_34)


	//   ....[0]....
.L_34:
        /*00bc*/ 	.word	0x000000a0


	//   ....[1]....
        /*00c0*/ 	.word	0x0000ab60


	//----- nvinfo : EIATTR_CRS_STACK_SIZE
	.align		4
.L_35:
        /*00c4*/ 	.byte	0x04, 0x1e
        /*00c6*/ 	.short	(.L_37 - .L_36)
.L_36:
        /*00c8*/ 	.word	0x00000000


	//----- nvinfo : EIATTR_CBANK_PARAM_SIZE
	.align		4
.L_37:
        /*00cc*/ 	.byte	0x03, 0x19
        /*00ce*/ 	.short	0x0050


	//----- nvinfo : EIATTR_PARAM_CBANK
	.align		4
        /*00d0*/ 	.byte	0x04, 0x0a
        /*00d2*/ 	.short	(.L_39 - .L_38)
	.align		4
.L_38:
        /*00d4*/ 	.word	index@(.nv.constant0._Z20kernel_loglikelihoodiPddddddddS_)
        /*00d8*/ 	.short	0x0380
        /*00da*/ 	.short	0x0050


	//----- nvinfo : EIATTR_SW_WAR
	.align		4
.L_39:
        /*00dc*/ 	.byte	0x04, 0x36
        /*00de*/ 	.short	(.L_41 - .L_40)
.L_40:
        /*00e0*/ 	.word	0x00000008
.L_41:


//--------------------- .nv.callgraph             --------------------------
	.section	.nv.callgraph,"",@"SHT_CUDA_CALLGRAPH"
	.align	4
	.sectionentsize	8
	.align		4
        /*0000*/ 	.word	0x00000000
	.align		4
        /*0004*/ 	.word	0xffffffff
	.align		4
        /*0008*/ 	.word	0x00000000
	.align		4
        /*000c*/ 	.word	0xfffffffe
	.align		4
        /*0010*/ 	.word	0x00000000
	.align		4
        /*0014*/ 	.word	0xfffffffd
	.align		4
        /*0018*/ 	.word	0x00000000
	.align		4
        /*001c*/ 	.word	0xfffffffc


//--------------------- .text._Z20kernel_loglikelihoodiPddddddddS_ --------------------------
	.section	.text._Z20kernel_loglikelihoodiPddddddddS_,"ax",@progbits
	.align	128
        .global         _Z20kernel_loglikelihoodiPddddddddS_
        .type           _Z20kernel_loglikelihoodiPddddddddS_,@function
        .size           _Z20kernel_loglikelihoodiPddddddddS_,(.L_x_132 - _Z20kernel_loglikelihoodiPddddddddS_)
        .other          _Z20kernel_loglikelihoodiPddddddddS_,@"STO_CUDA_ENTRY STV_DEFAULT"
_Z20kernel_loglikelihoodiPddddddddS_:
.text._Z20kernel_loglikelihoodiPddddddddS_:
[----:B------:R-:W0:Y:S01]  /*0000*/  LDC R1, c[0x0][0x37c] ;  /* 0x0000df00ff017b82 */ /* 0x000e220000000800 */
[----:B------:R-:W1:Y:S07]  /*0010*/  S2R R24, SR_TID.X ;  /* 0x0000000000187919 */ /* 0x000e6e0000002100 */
[----:B------:R-:W1:Y:S01]  /*0020*/  S2UR UR4, SR_CTAID.X ;  /* 0x00000000000479c3 */ /* 0x000e620000002500 */
[----:B------:R-:W2:Y:S01]  /*0030*/  LDCU UR5, c[0x0][0x380] ;  /* 0x00007000ff0577ac */ /* 0x000ea20008000800 */
[----:B0-----:R-:W-:-:S06]  /*0040*/  VIADD R1, R1, 0xffff8300 ;  /* 0xffff830001017836 */ /* 0x001fcc0000000000 */
[----:B------:R-:W1:Y:S02]  /*0050*/  LDC R3, c[0x0][0x360] ;  /* 0x0000d800ff037b82 */ /* 0x000e640000000800 */
[----:B-1----:R-:W-:Y:S01]  /*0060*/  IMAD R24, R3, UR4, R24 ;  /* 0x0000000403187c24 */ /* 0x002fe2000f8e0218 */
[----:B------:R-:W-:-:S04]  /*0070*/  R2UR UR4, R1 ;  /* 0x00000000010472ca */ /* 0x000fc800000e0000 */
[----:B--2---:R-:W-:Y:S02]  /*0080*/  ISETP.GE.AND P0, PT, R24, UR5, PT ;  /* 0x0000000518007c0c */ /* 0x004fe4000bf06270 */
[----:B------:R-:W-:-:S11]  /*0090*/  R2UR UR5, R1 ;  /* 0x00000000010572ca */ /* 0x000fd600000e0000 */
[----:B------:R-:W-:Y:S05]  /*00a0*/  @P0 EXIT ;  /* 0x000000000000094d */ /* 0x000fea0003800000 */
[----:B------:R-:W0:Y:S01]  /*00b0*/  LDC.64 R16, c[0x0][0x388] ;  /* 0x0000e200ff107b82 */ /* 0x000e220000000a00 */
[----:B------:R-:W1:Y:S01]  /*00c0*/  LDCU.64 UR6, c[0x0][0x358] ;  /* 0x00006b00ff0677ac */ /* 0x000e620008000a00 */
[----:B------:R-:W2:Y:S06]  /*00d0*/  LDCU UR10, c[0x0][0x3a4] ;  /* 0x00007480ff0a77ac */ /* 0x000eac0008000800 */
[----:B------:R-:W3:Y:S01]  /*00e0*/  LDC.64 R6, c[0x0][0x3a0] ;  /* 0x0000e800ff067b82 */ /* 0x000ee20000000a00 */
[----:B------:R-:W-:Y:S01]  /*00f0*/  IMAD.MOV.U32 R2, RZ, RZ, 0x1 ;  /* 0x00000001ff027424 */ /* 0x000fe200078e00ff */
[----:B------:R-:W4:Y:S01]  /*0100*/  LDCU.64 UR8, c[0x0][0x390] ;  /* 0x00007200ff0877ac */ /* 0x000f220008000a00 */
[----:B0-----:R-:W-:-:S06]  /*0110*/  IMAD.WIDE R16, R24, 0x8, R16 ;  /* 0x0000000818107825 */ /* 0x001fcc00078e0210 */
[----:B-1----:R-:W4:Y:S01]  /*0120*/  LDG.E.64 R16, desc[UR6][R16.64] ;  /* 0x0000000610107981 */ /* 0x002f22000c1e1b00 */
[----:B--2---:R-:W3:Y:S01]  /*0130*/  MUFU.RCP64H R3, UR10 ;  /* 0x0000000a00037d08 */ /* 0x004ee20008001800 */
[----:B------:R-:W-:Y:S01]  /*0140*/  BSSY.RECONVERGENT B0, `(.L_x_0) ;  /* 0x0000015000007945 */ /* 0x000fe20003800200 */
[----:B---3--:R-:W-:-:S08]  /*0150*/  DFMA R4, R2, -R6, 1 ;  /* 0x3ff000000204742b */ /* 0x008fd00000000806 */
[----:B------:R-:W-:-:S08]  /*0160*/  DFMA R4, R4, R4, R4 ;  /* 0x000000040404722b */ /* 0x000fd00000000004 */
[----:B------:R-:W-:-:S08]  /*0170*/  DFMA R4, R2, R4, R2 ;  /* 0x000000040204722b */ /* 0x000fd00000000002 */
[----:B------:R-:W-:-:S08]  /*0180*/  DFMA R2, R4, -R6, 1 ;  /* 0x3ff000000402742b */ /* 0x000fd00000000806 */
[----:B------:R-:W-:Y:S02]  /*0190*/  DFMA R2, R4, R2, R4 ;  /* 0x000000020402722b */ /* 0x000fe40000000004 */
[----:B----4-:R-:W-:-:S08]  /*01a0*/  DADD R58, R16, -UR8 ;  /* 0x80000008103a7e29 */ /* 0x010fd00008000000 */
[----:B------:R-:W-:Y:S02]  /*01b0*/  DMUL R4, R58, R2 ;  /* 0x000000023a047228 */ /* 0x000fe40000000000 */
[----:B------:R-:W-:-:S06]  /*01c0*/  FSETP.GEU.AND P1, PT, |R59|, 6.5827683646048100446e-37, PT ;  /* 0x036000003b00780b */ /* 0x000fcc0003f2e200 */
[----:B------:R-:W-:-:S08]  /*01d0*/  DFMA R6, R4, -R6, R58 ;  /* 0x800000060406722b */ /* 0x000fd0000000003a */
[----:B------:R-:W-:-:S10]  /*01e0*/  DFMA R4, R2, R6, R4 ;  /* 0x000000060204722b */ /* 0x000fd40000000004 */
[----:B------:R-:W-:-:S05]  /*01f0*/  FFMA R0, RZ, UR10, R5 ;  /* 0x0000000aff007c23 */ /* 0x000fca0008000005 */
[----:B------:R-:W-:-:S13]  /*0200*/  FSETP.GT.AND P0, PT, |R0|, 1.469367938527859385e-39, PT ;  /* 0x001000000000780b */ /* 0x000fda0003f04200 */
[----:B------:R-:W-:Y:S05]  /*0210*/  @P0 BRA P1, `(.L_x_1) ;  /* 0x00000000001c0947 */ /* 0x000fea0000800000 */
[----:B------:R-:W0:Y:S01]  /*0220*/  LDCU.64 UR8, c[0x0][0x3a0] ;  /* 0x00007400ff0877ac */ /* 0x000e220008000a00 */
[----:B------:R-:W-:Y:S01]  /*0230*/  MOV R64, 0x270 ;  /* 0x0000027000407802 */ /* 0x000fe20000000f00 */
[----:B0-----:R-:W-:Y:S02]  /*0240*/  IMAD.U32 R56, RZ, RZ, UR8 ;  /* 0x00000008ff387e24 */ /* 0x001fe4000f8e00ff */
[----:B------:R-:W-:-:S07]  /*0250*/  IMAD.U32 R57, RZ, RZ, UR9 ;  /* 0x00000009ff397e24 */ /* 0x000fce000f8e00ff */
[----:B------:R-:W-:Y:S05]  /*0260*/  CALL.REL.NOINC `($__internal_0_$__cuda_sm20_div_rn_f64_full) ;  /* 0x000000a800407944 */ /* 0x000fea0003c00000 */
[----:B------:R-:W-:Y:S02]  /*0270*/  IMAD.MOV.U32 R4, RZ, RZ, R68 ;  /* 0x000000ffff047224 */ /* 0x000fe400078e0044 */
[----:B------:R-:W-:-:S07]  /*0280*/  IMAD.MOV.U32 R5, RZ, RZ, R69 ;  /* 0x000000ffff057224 */ /* 0x000fce00078e0045 */
.L_x_1:
[----:B------:R-:W-:Y:S05]  /*0290*/  BSYNC.RECONVERGENT B0 ;  /* 0x0000000000007941 */ /* 0x000fea0003800200 */
.L_x_0:
[----:B------:R-:W-:Y:S01]  /*02a0*/  DADD R52, -RZ, |R4| ;  /* 0x00000000ff347229 */ /* 0x000fe20000000504 */
[----:B------:R-:W-:Y:S01]  /*02b0*/  BSSY.RECONVERGENT B0, `(.L_x_2) ;  /* 0x0000004000007945 */ /* 0x000fe20003800200 */
[----:B------:R-:W-:-:S08]  /*02c0*/  MOV R78, 0x2f0 ;  /* 0x000002f0004e7802 */ /* 0x000fd00000000f00 */
[----:B------:R-:W-:-:S07]  /*02d0*/  MOV R80, R52 ;  /* 0x0000003400507202 */ /* 0x000fce0000000f00 */
[----:B------:R-:W-:Y:S05]  /*02e0*/  CALL.REL.NOINC `($_Z20kernel_loglikelihoodiPddddddddS_$__internal_accurate_pow) ;  /* 0x000000b0003c7944 */ /* 0x000fea0003c00000 */
[----:B------:R-:W-:Y:S05]  /*02f0*/  BSYNC.RECONVERGENT B0 ;  /* 0x0000000000007941 */ /* 0x000fea0003800200 */
.L_x_2:
[C---:B------:R-:W-:Y:S01]  /*0300*/  DADD R2, R4.reuse, 2 ;  /* 0x4000000004027429 */ /* 0x040fe20000000000 */
[----:B------:R-:W0:Y:S01]  /*0310*/  LDC.64 R10, c[0x0][0x3a8] ;  /* 0x0000ea00ff0a7b82 */ /* 0x000e220000000a00 */
[----:B------:R-:W0:Y:S01]  /*0320*/  LDCU.64 UR8, c[0x0][0x3b8] ;  /* 0x00007700ff0877ac */ /* 0x000e220008000a00 */
[----:B------:R-:W-:Y:S01]  /*0330*/  DSETP.NEU.AND P0, PT, R4, RZ, PT ;  /* 0x000000ff0400722a */ /* 0x000fe20003f0d000 */
[----:B------:R-:W-:Y:S01]  /*0340*/  IMAD.MOV.U32 R12, RZ, RZ, R53 ;  /* 0x000000ffff0c7224 */ /* 0x000fe200078e0035 */
[----:B------:R-:W-:Y:S01]  /*0350*/  BSSY.RECONVERGENT B0, `(.L_x_3) ;  /* 0x000000f000007945 */ /* 0x000fe20003800200 */
[----:B------:R-:W-:Y:S02]  /*0360*/  IMAD.MOV.U32 R13, RZ, RZ, R60 ;  /* 0x000000ffff0d7224 */ /* 0x000fe400078e003c */
[----:B------:R-:W-:Y:S02]  /*0370*/  IMAD.MOV.U32 R2, RZ, RZ, R12 ;  /* 0x000000ffff027224 */ /* 0x000fe400078e000c */
[----:B------:R-:W-:Y:S01]  /*0380*/  LOP3.LUT R0, R3, 0x7ff00000, RZ, 0xc0, !PT ;  /* 0x7ff0000003007812 */ /* 0x000fe200078ec0ff */
[----:B------:R-:W-:-:S03]  /*0390*/  IMAD.MOV.U32 R3, RZ, RZ, R13 ;  /* 0x000000ffff037224 */ /* 0x000fc600078e000d */
[----:B------:R-:W-:-:S03]  /*03a0*/  ISETP.NE.AND P1, PT, R0, 0x7ff00000, PT ;  /* 0x7ff000000000780c */ /* 0x000fc60003f25270 */
[----:B------:R-:W-:Y:S01]  /*03b0*/  @!P0 CS2R R2, SRZ ;  /* 0x0000000000028805 */ /* 0x000fe2000001ff00 */
[----:B0-----:R-:W-:-:S09]  /*03c0*/  DMUL R10, R10, -UR8 ;  /* 0x800000080a0a7c28 */ /* 0x001fd20008000000 */
[----:B------:R-:W-:Y:S05]  /*03d0*/  @P1 BRA `(.L_x_4) ;  /* 0x0000000000181947 */ /* 0x000fea0003800000 */
[----:B------:R-:W-:-:S14]  /*03e0*/  DSETP.NAN.AND P0, PT, R4, R4, PT ;  /* 0x000000040400722a */ /* 0x000fdc0003f08000 */
[----:B------:R-:W-:Y:S01]  /*03f0*/  @P0 DADD R2, R4, 2 ;  /* 0x4000000004020429 */ /* 0x000fe20000000000 */
[----:B------:R-:W-:Y:S10]  /*0400*/  @P0 BRA `(.L_x_4) ;  /* 0x00000000000c0947 */ /* 0x000ff40003800000 */
[----:B------:R-:W-:-:S14]  /*0410*/  DSETP.NEU.AND P0, PT, |R4|, +INF , PT ;  /* 0x7ff000000400742a */ /* 0x000fdc0003f0d200 */
[----:B------:R-:W-:Y:S02]  /*0420*/  @!P0 IMAD.MOV.U32 R2, RZ, RZ, 0x0 ;  /* 0x00000000ff028424 */ /* 0x000fe400078e00ff */
[----:B------:R-:W-:-:S07]  /*0430*/  @!P0 IMAD.MOV.U32 R3, RZ, RZ, 0x7ff00000 ;  /* 0x7ff00000ff038424 */ /* 0x000fce00078e00ff */
.L_x_4:
[----:B------:R-:W-:Y:S05]  /*0440*/  BSYNC.RECONVERGENT B0 ;  /* 0x0000000000007941 */ /* 0x000fea0003800200 */
.L_x_3:
[----:B------:R-:W-:Y:S01]  /*0450*/  DMUL R2, R2, 0.5 ;  /* 0x3fe0000002027828 */ /* 0x000fe20000000000 */
[----:B------:R-:W-:Y:S01]  /*0460*/  UMOV UR8, 0xfefa39ef ;  /* 0xfefa39ef00087882 */ /* 0x000fe20000000000 */
[----:B------:R-:W-:Y:S01]  /*0470*/  DSETP.NEU.AND P0, PT, R4, 1, PT ;  /* 0x3ff000000400742a */ /* 0x000fe20003f0d000 */
[----:B------:R-:W-:Y:S01]  /*0480*/  UMOV UR9, 0x3fe62e42 ;  /* 0x3fe62e4200097882 */ /* 0x000fe20000000000 */
[----:B------:R-:W-:Y:S06]  /*0490*/  BSSY.RECONVERGENT B0, `(.L_x_5) ;  /* 0x000003b000007945 */ /* 0x000fec0003800200 */
[----:B------:R-:W-:-:S02]  /*04a0*/  FSEL R2, R2, RZ, P0 ;  /* 0x000000ff02027208 */ /* 0x000fc40000000000 */
[----:B------:R-:W-:-:S06]  /*04b0*/  FSEL R3, R3, 1.75, P0 ;  /* 0x3fe0000003037808 */ /* 0x000fcc0000000000 */
[----:B------:R-:W-:Y:S01]  /*04c0*/  DADD R8, R10, -R2 ;  /* 0x000000000a087229 */ /* 0x000fe20000000802 */
[----:B------:R-:W-:Y:S01]  /*04d0*/  MOV R2, 0x652b82fe ;  /* 0x652b82fe00027802 */ /* 0x000fe20000000f00 */
[----:B------:R-:W-:-:S06]  /*04e0*/  IMAD.MOV.U32 R3, RZ, RZ, 0x3ff71547 ;  /* 0x3ff71547ff037424 */ /* 0x000fcc00078e00ff */
[----:B------:R-:W-:Y:S02]  /*04f0*/  DFMA R14, R8, R2, 6.75539944105574400000e+15 ;  /* 0x43380000080e742b */ /* 0x000fe40000000002 */
[----:B------:R-:W-:-:S06]  /*0500*/  FSETP.GEU.AND P0, PT, |R9|, 4.1917929649353027344, PT ;  /* 0x4086232b0900780b */ /* 0x000fcc0003f0e200 */
[----:B------:R-:W-:-:S08]  /*0510*/  DADD R2, R14, -6.75539944105574400000e+15 ;  /* 0xc33800000e027429 */ /* 0x000fd00000000000 */
[----:B------:R-:W-:Y:S01]  /*0520*/  DFMA R6, R2, -UR8, R8 ;  /* 0x8000000802067c2b */ /* 0x000fe20008000008 */
[----:B------:R-:W-:Y:S01]  /*0530*/  UMOV UR8, 0x3b39803f ;  /* 0x3b39803f00087882 */ /* 0x000fe20000000000 */
[----:B------:R-:W-:-:S06]  /*0540*/  UMOV UR9, 0x3c7abc9e ;  /* 0x3c7abc9e00097882 */ /* 0x000fcc0000000000 */
[----:B------:R-:W-:Y:S01]  /*0550*/  DFMA R6, R2, -UR8, R6 ;  /* 0x8000000802067c2b */ /* 0x000fe20008000006 */
[----:B------:R-:W-:Y:S01]  /*0560*/  UMOV UR8, 0x69ce2bdf ;  /* 0x69ce2bdf00087882 */ /* 0x000fe20000000000 */
[----:B------:R-:W-:Y:S01]  /*0570*/  IMAD.MOV.U32 R2, RZ, RZ, -0x35dec16 ;  /* 0xfca213eaff027424 */ /* 0x000fe200078e00ff */
[----:B------:R-:W-:Y:S01]  /*0580*/  UMOV UR9, 0x3e5ade15 ;  /* 0x3e5ade1500097882 */ /* 0x000fe20000000000 */
[----:B------:R-:W-:-:S06]  /*0590*/  IMAD.MOV.U32 R3, RZ, RZ, 0x3e928af3 ;  /* 0x3e928af3ff037424 */ /* 0x000fcc00078e00ff */
[----:B------:R-:W-:Y:S01]  /*05a0*/  DFMA R2, R6, UR8, R2 ;  /* 0x0000000806027c2b */ /* 0x000fe20008000002 */
[----:B------:R-:W-:Y:S01]  /*05b0*/  UMOV UR8, 0x62401315 ;  /* 0x6240131500087882 */ /* 0x000fe20000000000 */
[----:B------:R-:W-:-:S06]  /*05c0*/  UMOV UR9, 0x3ec71dee ;  /* 0x3ec71dee00097882 */ /* 0x000fcc0000000000 */
[----:B------:R-:W-:Y:S01]  /*05d0*/  DFMA R2, R6, R2, UR8 ;  /* 0x0000000806027e2b */ /* 0x000fe20008000002 */
        /* <DEDUP_REMOVED lines=20> */
[----:B------:R-:W-:-:S08]  /*0720*/  DFMA R2, R6, R2, UR8 ;  /* 0x0000000806027e2b */ /* 0x000fd00008000002 */
[----:B------:R-:W-:-:S08]  /*0730*/  DFMA R2, R6, R2, 1 ;  /* 0x3ff000000602742b */ /* 0x000fd00000000002 */
[----:B------:R-:W-:-:S10]  /*0740*/  DFMA R2, R6, R2, 1 ;  /* 0x3ff000000602742b */ /* 0x000fd40000000002 */
[----:B------:R-:W-:Y:S02]  /*0750*/  IMAD R19, R14, 0x100000, R3 ;  /* 0x001000000e137824 */ /* 0x000fe400078e0203 */
[----:B------:R-:W-:Y:S01]  /*0760*/  IMAD.MOV.U32 R18, RZ, RZ, R2 ;  /* 0x000000ffff127224 */ /* 0x000fe200078e0002 */
[----:B------:R-:W-:Y:S06]  /*0770*/  @!P0 BRA `(.L_x_6) ;  /* 0x0000000000308947 */ /* 0x000fec0003800000 */
[----:B------:R-:W-:Y:S01]  /*0780*/  FSETP.GEU.AND P1, PT, |R9|, 4.2275390625, PT ;  /* 0x408748000900780b */ /* 0x000fe20003f2e200 */
[C---:B------:R-:W-:Y:S02]  /*0790*/  DADD R18, R8.reuse, +INF ;  /* 0x7ff0000008127429 */ /* 0x040fe40000000000 */
[----:B------:R-:W-:-:S08]  /*07a0*/  DSETP.GEU.AND P0, PT, R8, RZ, PT ;  /* 0x000000ff0800722a */ /* 0x000fd00003f0e000 */
[----:B------:R-:W-:Y:S02]  /*07b0*/  FSEL R18, R18, RZ, P0 ;  /* 0x000000ff12127208 */ /* 0x000fe40000000000 */
[----:B------:R-:W-:Y:S02]  /*07c0*/  @!P1 LEA.HI R6, R14, R14, RZ, 0x1 ;  /* 0x0000000e0e069211 */ /* 0x000fe400078f08ff */
[----:B------:R-:W-:Y:S02]  /*07d0*/  FSEL R19, R19, RZ, P0 ;  /* 0x000000ff13137208 */ /* 0x000fe40000000000 */
[----:B------:R-:W-:-:S04]  /*07e0*/  @!P1 SHF.R.S32.HI R7, RZ, 0x1, R6 ;  /* 0x00000001ff079819 */ /* 0x000fc80000011406 */
[----:B------:R-:W-:Y:S01]  /*07f0*/  @!P1 LEA R3, R7, R3, 0x14 ;  /* 0x0000000307039211 */ /* 0x000fe200078ea0ff */
[----:B------:R-:W-:-:S05]  /*0800*/  @!P1 IMAD.IADD R6, R14, 0x1, -R7 ;  /* 0x000000010e069824 */ /* 0x000fca00078e0a07 */
[----:B------:R-:W-:Y:S01]  /*0810*/  @!P1 LEA R7, R6, 0x3ff00000, 0x14 ;  /* 0x3ff0000006079811 */ /* 0x000fe200078ea0ff */
[----:B------:R-:W-:-:S06]  /*0820*/  @!P1 IMAD.MOV.U32 R6, RZ, RZ, RZ ;  /* 0x000000ffff069224 */ /* 0x000fcc00078e00ff */
[----:B------:R-:W-:-:S11]  /*0830*/  @!P1 DMUL R18, R2, R6 ;  /* 0x0000000602129228 */ /* 0x000fd60000000000 */
.L_x_6:
[----:B------:R-:W-:Y:S05]  /*0840*/  BSYNC.RECONVERGENT B0 ;  /* 0x0000000000007941 */ /* 0x000fea0003800200 */
.L_x_5:
[----:B------:R-:W0:Y:S01]  /*0850*/  LDCU UR10, c[0x0][0x3a4] ;  /* 0x00007480ff0a77ac */ /* 0x000e220008000800 */
[----:B------:R-:W1:Y:S01]  /*0860*/  LDC.64 R8, c[0x0][0x3a0] ;  /* 0x0000e800ff087b82 */ /* 0x000e620000000a00 */
[----:B------:R-:W-:Y:S01]  /*0870*/  IMAD.MOV.U32 R2, RZ, RZ, 0x1 ;  /* 0x00000001ff027424 */ /* 0x000fe200078e00ff */
[----:B------:R-:W-:Y:S01]  /*0880*/  BSSY.RECONVERGENT B0, `(.L_x_7) ;  /* 0x0000017000007945 */ /* 0x000fe20003800200 */
[----:B------:R-:W2:Y:S01]  /*0890*/  LDCU.64 UR8, c[0x0][0x398] ;  /* 0x00007300ff0877ac */ /* 0x000ea20008000a00 */
[----:B0-----:R-:W1:Y:S01]  /*08a0*/  MUFU.RCP64H R3, UR10 ;  /* 0x0000000a00037d08 */ /* 0x001e620008001800 */
[----:B--2---:R-:W-:-:S10]  /*08b0*/  DADD R58, R16, -UR8 ;  /* 0x80000008103a7e29 */ /* 0x004fd40008000000 */
[----:B------:R-:W-:Y:S01]  /*08c0*/  FSETP.GEU.AND P1, PT, |R59|, 6.5827683646048100446e-37, PT ;  /* 0x036000003b00780b */ /* 0x000fe20003f2e200 */
[----:B-1----:R-:W-:-:S08]  /*08d0*/  DFMA R6, R2, -R8, 1 ;  /* 0x3ff000000206742b */ /* 0x002fd00000000808 */
[----:B------:R-:W-:-:S08]  /*08e0*/  DFMA R6, R6, R6, R6 ;  /* 0x000000060606722b */ /* 0x000fd00000000006 */
[----:B------:R-:W-:-:S08]  /*08f0*/  DFMA R6, R2, R6, R2 ;  /* 0x000000060206722b */ /* 0x000fd00000000002 */
[----:B------:R-:W-:-:S08]  /*0900*/  DFMA R2, R6, -R8, 1 ;  /* 0x3ff000000602742b */ /* 0x000fd00000000808 */
[----:B------:R-:W-:-:S08]  /*0910*/  DFMA R14, R6, R2, R6 ;  /* 0x00000002060e722b */ /* 0x000fd00000000006 */
[----:B------:R-:W-:-:S08]  /*0920*/  DMUL R6, R14, R58 ;  /* 0x0000003a0e067228 */ /* 0x000fd00000000000 */
        /* <DEDUP_REMOVED lines=12> */
.L_x_8:
[----:B------:R-:W-:Y:S05]  /*09f0*/  BSYNC.RECONVERGENT B0 ;  /* 0x0000000000007941 */ /* 0x000fea0003800200 */
.L_x_7:
[----:B------:R-:W-:Y:S01]  /*0a00*/  DADD R52, -RZ, |R6| ;  /* 0x00000000ff347229 */ /* 0x000fe20000000506 */
[----:B------:R-:W-:Y:S01]  /*0a10*/  BSSY.RECONVERGENT B0, `(.L_x_9) ;  /* 0x0000004000007945 */ /* 0x000fe20003800200 */
[----:B------:R-:W-:-:S08]  /*0a20*/  MOV R78, 0xa50 ;  /* 0x00000a50004e7802 */ /* 0x000fd00000000f00 */
[----:B------:R-:W-:-:S07]  /*0a30*/  MOV R80, R52 ;  /* 0x0000003400507202 */ /* 0x000fce0000000f00 */
[----:B------:R-:W-:Y:S05]  /*0a40*/  CALL.REL.NOINC `($_Z20kernel_loglikelihoodiPddddddddS_$__internal_accurate_pow) ;  /* 0x000000a800647944 */ /* 0x000fea0003c00000 */
[----:B------:R-:W-:Y:S05]  /*0a50*/  BSYNC.RECONVERGENT B0 ;  /* 0x0000000000007941 */ /* 0x000fea0003800200 */
.L_x_9:
[C---:B------:R-:W-:Y:S01]  /*0a60*/  DADD R22, R6.reuse, 2 ;  /* 0x4000000006167429 */ /* 0x040fe20000000000 */
[----:B------:R-:W0:Y:S01]  /*0a70*/  LDC.64 R26, c[0x0][0x3b0] ;  /* 0x0000ec00ff1a7b82 */ /* 0x000e220000000a00 */
[----:B------:R-:W-:Y:S01]  /*0a80*/  DSETP.NEU.AND P0, PT, R6, RZ, PT ;  /* 0x000000ff0600722a */ /* 0x000fe20003f0d000 */
[----:B------:R-:W-:Y:S01]  /*0a90*/  IMAD.MOV.U32 R20, RZ, RZ, R53 ;  /* 0x000000ffff147224 */ /* 0x000fe200078e0035 */
[----:B------:R-:W-:Y:S01]  /*0aa0*/  BSSY.RECONVERGENT B0, `(.L_x_10) ;  /* 0x000000f000007945 */ /* 0x000fe20003800200 */
[----:B------:R-:W-:Y:S02]  /*0ab0*/  IMAD.MOV.U32 R21, RZ, RZ, R60 ;  /* 0x000000ffff157224 */ /* 0x000fe400078e003c */
[----:B------:R-:W-:Y:S02]  /*0ac0*/  IMAD.MOV.U32 R2, RZ, RZ, R20 ;  /* 0x000000ffff027224 */ /* 0x000fe400078e0014 */
[----:B------:R-:W1:Y:S01]  /*0ad0*/  LDC.64 R14, c[0x0][0x3b8] ;  /* 0x0000ee00ff0e7b82 */ /* 0x000e620000000a00 */
[----:B------:R-:W-:Y:S01]  /*0ae0*/  LOP3.LUT R22, R23, 0x7ff00000, RZ, 0xc0, !PT ;  /* 0x7ff0000017167812 */ /* 0x000fe200078ec0ff */
[----:B------:R-:W-:-:S03]  /*0af0*/  IMAD.MOV.U32 R3, RZ, RZ, R21 ;  /* 0x000000ffff037224 */ /* 0x000fc600078e0015 */
[----:B------:R-:W-:Y:S02]  /*0b00*/  ISETP.NE.AND P1, PT, R22, 0x7ff00000, PT ;  /* 0x7ff000001600780c */ /* 0x000fe40003f25270 */
[----:B------:R-:W-:-:S11]  /*0b10*/  @!P0 CS2R R2, SRZ ;  /* 0x0000000000028805 */ /* 0x000fd6000001ff00 */
[----:B------:R-:W-:Y:S05]  /*0b20*/  @P1 BRA `(.L_x_11) ;  /* 0x0000000000181947 */ /* 0x000fea0003800000 */
[----:B------:R-:W-:-:S14]  /*0b30*/  DSETP.NAN.AND P0, PT, R6, R6, PT ;  /* 0x000000060600722a */ /* 0x000fdc0003f08000 */
[----:B------:R-:W-:Y:S01]  /*0b40*/  @P0 DADD R2, R6, 2 ;  /* 0x4000000006020429 */ /* 0x000fe20000000000 */
[----:B------:R-:W-:Y:S10]  /*0b50*/  @P0 BRA `(.L_x_11) ;  /* 0x00000000000c0947 */ /* 0x000ff40003800000 */
[----:B------:R-:W-:-:S14]  /*0b60*/  DSETP.NEU.AND P0, PT, |R6|, +INF , PT ;  /* 0x7ff000000600742a */ /* 0x000fdc0003f0d200 */
[----:B------:R-:W-:Y:S02]  /*0b70*/  @!P0 IMAD.MOV.U32 R2, RZ, RZ, 0x0 ;  /* 0x00000000ff028424 */ /* 0x000fe400078e00ff */
[----:B------:R-:W-:-:S07]  /*0b80*/  @!P0 IMAD.MOV.U32 R3, RZ, RZ, 0x7ff00000 ;  /* 0x7ff00000ff038424 */ /* 0x000fce00078e00ff */
.L_x_11:
[----:B------:R-:W-:Y:S05]  /*0b90*/  BSYNC.RECONVERGENT B0 ;  /* 0x0000000000007941 */ /* 0x000fea0003800200 */
.L_x_10:
[----:B------:R-:W-:Y:S01]  /*0ba0*/  DMUL R2, R2, 0.5 ;  /* 0x3fe0000002027828 */ /* 0x000fe20000000000 */
[----:B------:R-:W-:Y:S01]  /*0bb0*/  MOV R32, 0x652b82fe ;  /* 0x652b82fe00207802 */ /* 0x000fe20000000f00 */
[----:B------:R-:W-:Y:S01]  /*0bc0*/  DSETP.NEU.AND P0, PT, R6, 1, PT ;  /* 0x3ff000000600742a */ /* 0x000fe20003f0d000 */
[----:B------:R-:W-:Y:S01]  /*0bd0*/  IMAD.MOV.U32 R33, RZ, RZ, 0x3ff71547 ;  /* 0x3ff71547ff217424 */ /* 0x000fe200078e00ff */
[----:B01----:R-:W-:Y:S01]  /*0be0*/  DMUL R14, R14, -R26 ;  /* 0x8000001a0e0e7228 */ /* 0x003fe20000000000 */
[----:B------:R-:W-:Y:S01]  /*0bf0*/  UMOV UR8, 0xfefa39ef ;  /* 0xfefa39ef00087882 */ /* 0x000fe20000000000 */
[----:B------:R-:W-:Y:S01]  /*0c00*/  UMOV UR9, 0x3fe62e42 ;  /* 0x3fe62e4200097882 */ /* 0x000fe20000000000 */
[----:B------:R-:W-:Y:S03]  /*0c10*/  BSSY.RECONVERGENT B0, `(.L_x_12) ;  /* 0x0000039000007945 */ /* 0x000fe60003800200 */
[----:B------:R-:W-:-:S02]  /*0c20*/  FSEL R2, R2, RZ, P0 ;  /* 0x000000ff02027208 */ /* 0x000fc40000000000 */
[----:B------:R-:W-:-:S06]  /*0c30*/  FSEL R3, R3, 1.75, P0 ;  /* 0x3fe0000003037808 */ /* 0x000fcc0000000000 */
[----:B------:R-:W-:-:S08]  /*0c40*/  DADD R30, R14, -R2 ;  /* 0x000000000e1e7229 */ /* 0x000fd00000000802 */
        /* <DEDUP_REMOVED lines=53> */
.L_x_13:
[----:B------:R-:W-:Y:S05]  /*0fa0*/  BSYNC.RECONVERGENT B0 ;  /* 0x0000000000007941 */ /* 0x000fea0003800200 */
.L_x_12:
[----:B------:R-:W0:Y:S01]  /*0fb0*/  LDCU.64 UR8, c[0x0][0x3a8] ;  /* 0x00007500ff0877ac */ /* 0x000e220008000a00 */
[----:B------:R-:W-:Y:S01]  /*0fc0*/  IMAD.MOV.U32 R2, RZ, RZ, 0x1 ;  /* 0x00000001ff027424 */ /* 0x000fe200078e00ff */
[----:B------:R-:W1:Y:S01]  /*0fd0*/  LDC R23, c[0x0][0x3ac] ;  /* 0x0000eb00ff177b82 */ /* 0x000e620000000800 */
[----:B0-----:R-:W-:-:S06]  /*0fe0*/  DADD R26, R26, UR8 ;  /* 0x000000081a1a7e29 */ /* 0x001fcc0008000000 */
[----:B------:R-:W0:Y:S01]  /*0ff0*/  MUFU.RCP64H R3, R27 ;  /* 0x0000001b00037308 */ /* 0x000e220000001800 */
[----:B-1----:R-:W-:Y:S01]  /*1000*/  FSETP.GEU.AND P1, PT, |R23|, 6.5827683646048100446e-37, PT ;  /* 0x036000001700780b */ /* 0x002fe20003f2e200 */
[----:B0-----:R-:W-:-:S08]  /*1010*/  DFMA R8, -R26, R2, 1 ;  /* 0x3ff000001a08742b */ /* 0x001fd00000000102 */
[----:B------:R-:W-:-:S08]  /*1020*/  DFMA R8, R8, R8, R8 ;  /* 0x000000080808722b */ /* 0x000fd00000000008 */
[----:B------:R-:W-:-:S08]  /*1030*/  DFMA R8, R2, R8, R2 ;  /* 0x000000080208722b */ /* 0x000fd00000000002 */
[----:B------:R-:W-:-:S08]  /*1040*/  DFMA R2, -R26, R8, 1 ;  /* 0x3ff000001a02742b */ /* 0x000fd00000000108 */
[----:B------:R-:W-:-:S08]  /*1050*/  DFMA R2, R8, R2, R8 ;  /* 0x000000020802722b */ /* 0x000fd00000000008 */
[----:B------:R-:W-:-:S08]  /*1060*/  DMUL R8, R2, UR8 ;  /* 0x0000000802087c28 */ /* 0x000fd00008000000 */
[----:B------:R-:W-:-:S08]  /*1070*/  DFMA R30, -R26, R8, UR8 ;  /* 0x000000081a1e7e2b */ /* 0x000fd00008000108 */
[----:B------:R-:W-:-:S10]  /*1080*/  DFMA R2, R2, R30, R8 ;  /* 0x0000001e0202722b */ /* 0x000fd40000000008 */
[----:B------:R-:W-:-:S05]  /*1090*/  FFMA R8, RZ, R27, R3 ;  /* 0x0000001bff087223 */ /* 0x000fca0000000003 */
[----:B------:R-:W-:-:S13]  /*10a0*/  FSETP.GT.AND P0, PT, |R8|, 1.469367938527859385e-39, PT ;  /* 0x001000000800780b */ /* 0x000fda0003f04200 */
[----:B------:R-:W-:Y:S05]  /*10b0*/  @P0 BRA P1, `(.L_x_14) ;  /* 0x0000000000240947 */ /* 0x000fea0000800000 */
[----:B------:R-:W0:Y:S01]  /*10c0*/  LDCU.64 UR8, c[0x0][0x3a8] ;  /* 0x00007500ff0877ac */ /* 0x000e220008000a00 */
[----:B------:R-:W-:Y:S01]  /*10d0*/  IMAD.MOV.U32 R56, RZ, RZ, R26 ;  /* 0x000000ffff387224 */ /* 0x000fe200078e001a */
[----:B------:R-:W-:Y:S01]  /*10e0*/  MOV R64, 0x1130 ;  /* 0x0000113000407802 */ /* 0x000fe20000000f00 */
[----:B------:R-:W-:Y:S02]  /*10f0*/  IMAD.MOV.U32 R57, RZ, RZ, R27 ;  /* 0x000000ffff397224 */ /* 0x000fe400078e001b */
[----:B0-----:R-:W-:Y:S02]  /*1100*/  IMAD.U32 R58, RZ, RZ, UR8 ;  /* 0x00000008ff3a7e24 */ /* 0x001fe4000f8e00ff */
[----:B------:R-:W-:-:S07]  /*1110*/  IMAD.U32 R59, RZ, RZ, UR9 ;  /* 0x00000009ff3b7e24 */ /* 0x000fce000f8e00ff */
[----:B------:R-:W-:Y:S05]  /*1120*/  CALL.REL.NOINC `($__internal_0_$__cuda_sm20_div_rn_f64_full) ;  /* 0x0000009800907944 */ /* 0x000fea0003c00000 */
[----:B------:R-:W-:Y:S01]  /*1130*/  MOV R2, R68 ;  /* 0x0000004400027202 */ /* 0x000fe20000000f00 */
[----:B------:R-:W-:-:S07]  /*1140*/  IMAD.MOV.U32 R3, RZ, RZ, R69 ;  /* 0x000000ffff037224 */ /* 0x000fce00078e0045 */
.L_x_14:
[----:B------:R-:W0:Y:S01]  /*1150*/  MUFU.RCP64H R9, R27 ;  /* 0x0000001b00097308 */ /* 0x000e220000001800 */
[----:B------:R-:W-:Y:S01]  /*1160*/  IMAD.MOV.U32 R8, RZ, RZ, 0x1 ;  /* 0x00000001ff087424 */ /* 0x000fe200078e00ff */
[----:B------:R-:W1:Y:S01]  /*1170*/  LDCU.64 UR8, c[0x0][0x3b0] ;  /* 0x00007600ff0877ac */ /* 0x000e620008000a00 */
[----:B------:R-:W2:Y:S01]  /*1180*/  LDC R23, c[0x0][0x3b4] ;  /* 0x0000ed00ff177b82 */ /* 0x000ea20000000800 */
[----:B------:R-:W-:-:S03]  /*1190*/  DMUL R28, R2, R28 ;  /* 0x0000001c021c7228 */ /* 0x000fc60000000000 */
[----:B0-----:R-:W-:-:S08]  /*11a0*/  DFMA R30, -R26, R8, 1 ;  /* 0x3ff000001a1e742b */ /* 0x001fd00000000108 */
[----:B------:R-:W-:Y:S01]  /*11b0*/  DFMA R30, R30, R30, R30 ;  /* 0x0000001e1e1e722b */ /* 0x000fe2000000001e */
[----:B--2---:R-:W-:-:S07]  /*11c0*/  FSETP.GEU.AND P1, PT, |R23|, 6.5827683646048100446e-37, PT ;  /* 0x036000001700780b */ /* 0x004fce0003f2e200 */
[----:B------:R-:W-:-:S08]  /*11d0*/  DFMA R30, R8, R30, R8 ;  /* 0x0000001e081e722b */ /* 0x000fd00000000008 */
[----:B------:R-:W-:-:S08]  /*11e0*/  DFMA R8, -R26, R30, 1 ;  /* 0x3ff000001a08742b */ /* 0x000fd0000000011e */
[----:B------:R-:W-:-:S08]  /*11f0*/  DFMA R32, R30, R8, R30 ;  /* 0x000000081e20722b */ /* 0x000fd0000000001e */
[----:B-1----:R-:W-:-:S08]  /*1200*/  DMUL R8, R32, UR8 ;  /* 0x0000000820087c28 */ /* 0x002fd00008000000 */
        /* <DEDUP_REMOVED lines=14> */
.L_x_15:
[----:B------:R-:W0:Y:S01]  /*12f0*/  MUFU.RCP64H R31, R27 ;  /* 0x0000001b001f7308 */ /* 0x000e220000001800 */
[----:B------:R-:W-:Y:S01]  /*1300*/  IMAD.MOV.U32 R30, RZ, RZ, 0x1 ;  /* 0x00000001ff1e7424 */ /* 0x000fe200078e00ff */
[----:B------:R-:W1:Y:S01]  /*1310*/  LDC.64 R2, c[0x0][0x3a8] ;  /* 0x0000ea00ff027b82 */ /* 0x000e620000000a00 */
[----:B------:R-:W2:Y:S01]  /*1320*/  LDCU.64 UR8, c[0x0][0x3b0] ;  /* 0x00007600ff0877ac */ /* 0x000ea20008000a00 */
[----:B------:R-:W-:-:S03]  /*1330*/  DFMA R18, R8, R18, R28 ;  /* 0x000000120812722b */ /* 0x000fc6000000001c */
[----:B0-----:R-:W-:-:S08]  /*1340*/  DFMA R32, -R26, R30, 1 ;  /* 0x3ff000001a20742b */ /* 0x001fd0000000011e */
[----:B------:R-:W-:Y:S02]  /*1350*/  DFMA R32, R32, R32, R32 ;  /* 0x000000202020722b */ /* 0x000fe40000000020 */
[----:B-1----:R-:W-:-:S06]  /*1360*/  DADD R2, R2, R2 ;  /* 0x0000000002027229 */ /* 0x002fcc0000000002 */
[----:B------:R-:W-:Y:S02]  /*1370*/  DFMA R32, R30, R32, R30 ;  /* 0x000000201e20722b */ /* 0x000fe4000000001e */
[----:B--2---:R-:W-:-:S06]  /*1380*/  DMUL R58, R2, UR8 ;  /* 0x00000008023a7c28 */ /* 0x004fcc0008000000 */
[----:B------:R-:W-:-:S04]  /*1390*/  DFMA R30, -R26, R32, 1 ;  /* 0x3ff000001a1e742b */ /* 0x000fc80000000120 */
[----:B------:R-:W-:-:S04]  /*13a0*/  FSETP.GEU.AND P1, PT, |R59|, 6.5827683646048100446e-37, PT ;  /* 0x036000003b00780b */ /* 0x000fc80003f2e200 */
[----:B------:R-:W-:-:S08]  /*13b0*/  DFMA R32, R32, R30, R32 ;  /* 0x0000001e2020722b */ /* 0x000fd00000000020 */
[----:B------:R-:W-:-:S08]  /*13c0*/  DMUL R2, R32, R58 ;  /* 0x0000003a20027228 */ /* 0x000fd00000000000 */
[----:B------:R-:W-:-:S08]  /*13d0*/  DFMA R30, -R26, R2, R58 ;  /* 0x000000021a1e722b */ /* 0x000fd0000000013a */
[----:B------:R-:W-:-:S10]  /*13e0*/  DFMA R2, R32, R30, R2 ;  /* 0x0000001e2002722b */ /* 0x000fd40000000002 */
[----:B------:R-:W-:-:S05]  /*13f0*/  FFMA R23, RZ, R27, R3 ;  /* 0x0000001bff177223 */ /* 0x000fca0000000003 */
[----:B------:R-:W-:-:S13]  /*1400*/  FSETP.GT.AND P0, PT, |R23|, 1.469367938527859385e-39, PT ;  /* 0x001000001700780b */ /* 0x000fda0003f04200 */
[----:B------:R-:W-:Y:S05]  /*1410*/  @P0 BRA P1, `(.L_x_16) ;  /* 0x0000000000180947 */ /* 0x000fea0000800000 */
[----:B------:R-:W-:Y:S01]  /*1420*/  IMAD.MOV.U32 R56, RZ, RZ, R26 ;  /* 0x000000ffff387224 */ /* 0x000fe200078e001a */
[----:B------:R-:W-:Y:S01]  /*1430*/  MOV R64, 0x1460 ;  /* 0x0000146000407802 */ /* 0x000fe20000000f00 */
[----:B------:R-:W-:-:S07]  /*1440*/  IMAD.MOV.U32 R57, RZ, RZ, R27 ;  /* 0x000000ffff397224 */ /* 0x000fce00078e001b */
[----:B------:R-:W-:Y:S05]  /*1450*/  CALL.REL.NOINC `($__internal_0_$__cuda_sm20_div_rn_f64_full) ;  /* 0x0000009400c47944 */ /* 0x000fea0003c00000 */
[----:B------:R-:W-:Y:S02]  /*1460*/  IMAD.MOV.U32 R2, RZ, RZ, R68 ;  /* 0x000000ffff027224 */ /* 0x000fe400078e0044 */
[----:B------:R-:W-:-:S07]  /*1470*/  IMAD.MOV.U32 R3, RZ, RZ, R69 ;  /* 0x000000ffff037224 */ /* 0x000fce00078e0045 */
.L_x_16:
[----:B------:R-:W-:Y:S01]  /*1480*/  MOV R30, 0x652b82fe ;  /* 0x652b82fe001e7802 */ /* 0x000fe20000000f00 */
[----:B------:R-:W-:Y:S01]  /*1490*/  IMAD.MOV.U32 R31, RZ, RZ, 0x3ff71547 ;  /* 0x3ff71547ff1f7424 */ /* 0x000fe200078e00ff */
[----:B------:R-:W-:Y:S01]  /*14a0*/  UMOV UR8, 0xfefa39ef ;  /* 0xfefa39ef00087882 */ /* 0x000fe20000000000 */
[----:B------:R-:W-:Y:S01]  /*14b0*/  UMOV UR9, 0x3fe62e42 ;  /* 0x3fe62e4200097882 */ /* 0x000fe20000000000 */
[----:B------:R-:W-:Y:S01]  /*14c0*/  UMOV UR10, 0x3b39803f ;  /* 0x3b39803f000a7882 */ /* 0x000fe20000000000 */
[----:B------:R-:W-:Y:S01]  /*14d0*/  UMOV UR11, 0x3c7abc9e ;  /* 0x3c7abc9e000b7882 */ /* 0x000fe20000000000 */
[----:B------:R-:W-:Y:S01]  /*14e0*/  UMOV UR12, 0x69ce2bdf ;  /* 0x69ce2bdf000c7882 */ /* 0x000fe20000000000 */
[----:B------:R-:W-:Y:S01]  /*14f0*/  DFMA R8, R14, R30, 6.75539944105574400000e+15 ;  /* 0x433800000e08742b */ /* 0x000fe2000000001e */
[----:B------:R-:W-:Y:S01]  /*1500*/  UMOV UR13, 0x3e5ade15 ;  /* 0x3e5ade15000d7882 */ /* 0x000fe20000000000 */
[----:B------:R-:W-:Y:S01]  /*1510*/  UMOV UR14, 0x62401315 ;  /* 0x62401315000e7882 */ /* 0x000fe20000000000 */
[----:B------:R-:W-:Y:S01]  /*1520*/  UMOV UR15, 0x3ec71dee ;  /* 0x3ec71dee000f7882 */ /* 0x000fe20000000000 */
[----:B------:R-:W-:Y:S01]  /*1530*/  UMOV UR16, 0x7c89eb71 ;  /* 0x7c89eb7100107882 */ /* 0x000fe20000000000 */
[----:B------:R-:W-:Y:S01]  /*1540*/  UMOV UR17, 0x3efa0199 ;  /* 0x3efa019900117882 */ /* 0x000fe20000000000 */
[----:B------:R-:W-:Y:S01]  /*1550*/  UMOV UR18, 0x14761f65 ;  /* 0x14761f6500127882 */ /* 0x000fe20000000000 */
[----:B------:R-:W-:Y:S01]  /*1560*/  UMOV UR19, 0x3f2a01a0 ;  /* 0x3f2a01a000137882 */ /* 0x000fe20000000000 */
[----:B------:R-:W-:Y:S01]  /*1570*/  DADD R26, R8, -6.75539944105574400000e+15 ;  /* 0xc3380000081a7429 */ /* 0x000fe20000000000 */
[----:B------:R-:W-:Y:S01]  /*1580*/  UMOV UR20, 0x1852b7af ;  /* 0x1852b7af00147882 */ /* 0x000fe20000000000 */
[----:B------:R-:W-:Y:S01]  /*1590*/  UMOV UR21, 0x3f56c16c ;  /* 0x3f56c16c00157882 */ /* 0x000fe20000000000 */
[----:B------:R-:W-:Y:S01]  /*15a0*/  UMOV UR22, 0x11122322 ;  /* 0x1112232200167882 */ /* 0x000fe20000000000 */
[----:B------:R-:W-:Y:S01]  /*15b0*/  UMOV UR23, 0x3f811111 ;  /* 0x3f81111100177882 */ /* 0x000fe20000000000 */
[----:B------:R-:W-:Y:S01]  /*15c0*/  UMOV UR24, 0x555502a1 ;  /* 0x555502a100187882 */ /* 0x000fe20000000000 */
[----:B------:R-:W-:Y:S01]  /*15d0*/  UMOV UR25, 0x3fa55555 ;  /* 0x3fa5555500197882 */ /* 0x000fe20000000000 */
[----:B------:R-:W-:Y:S01]  /*15e0*/  UMOV UR26, 0x55555511 ;  /* 0x55555511001a7882 */ /* 0x000fe20000000000 */
[----:B------:R-:W-:Y:S01]  /*15f0*/  DFMA R28, R26, -UR8, R14 ;  /* 0x800000081a1c7c2b */ /* 0x000fe2000800000e */
[----:B------:R-:W-:Y:S01]  /*1600*/  UMOV UR27, 0x3fc55555 ;  /* 0x3fc55555001b7882 */ /* 0x000fe20000000000 */
[----:B------:R-:W-:Y:S01]  /*1610*/  UMOV UR28, 0xb ;  /* 0x0000000b001c7882 */ /* 0x000fe20000000000 */
[----:B------:R-:W-:Y:S01]  /*1620*/  UMOV UR29, 0x3fe00000 ;  /* 0x3fe00000001d7882 */ /* 0x000fe20000000000 */
[----:B------:R-:W-:Y:S01]  /*1630*/  FSETP.GEU.AND P1, PT, |R15|, 4.1917929649353027344, PT ;  /* 0x4086232b0f00780b */ /* 0x000fe20003f2e200 */
[----:B------:R-:W-:Y:S01]  /*1640*/  DSETP.NEU.AND P2, PT, R6, RZ, PT ;  /* 0x000000ff0600722a */ /* 0x000fe20003f4d000 */
[----:B------:R-:W-:Y:S01]  /*1650*/  IMAD.MOV.U32 R38, RZ, RZ, R20 ;  /* 0x000000ffff267224 */ /* 0x000fe200078e0014 */
[----:B------:R-:W-:Y:S01]  /*1660*/  ISETP.NE.AND P4, PT, R22, 0x7ff00000, PT ;  /* 0x7ff000001600780c */ /* 0x000fe20003f85270 */
[----:B------:R-:W-:Y:S01]  /*1670*/  DFMA R26, R26, -UR10, R28 ;  /* 0x8000000a1a1a7c2b */ /* 0x000fe2000800001c */
[----:B------:R-:W-:-:S02]  /*1680*/  IMAD.MOV.U32 R39, RZ, RZ, R21 ;  /* 0x000000ffff277224 */ /* 0x000fc400078e0015 */
[----:B------:R-:W-:Y:S02]  /*1690*/  IMAD.MOV.U32 R28, RZ, RZ, -0x35dec16 ;  /* 0xfca213eaff1c7424 */ /* 0x000fe400078e00ff */
[----:B------:R-:W-:-:S06]  /*16a0*/  IMAD.MOV.U32 R29, RZ, RZ, 0x3e928af3 ;  /* 0x3e928af3ff1d7424 */ /* 0x000fcc00078e00ff */
[----:B------:R-:W-:Y:S01]  /*16b0*/  DFMA R32, R26, UR12, R28 ;  /* 0x0000000c1a207c2b */ /* 0x000fe2000800001c */
[----:B------:R-:W-:-:S07]  /*16c0*/  @!P2 CS2R R38, SRZ ;  /* 0x000000000026a805 */ /* 0x000fce000001ff00 */
[----:B------:R-:W-:-:S08]  /*16d0*/  DFMA R32, R26, R32, UR14 ;  /* 0x0000000e1a207e2b */ /* 0x000fd00008000020 */
[----:B------:R-:W-:-:S08]  /*16e0*/  DFMA R32, R26, R32, UR16 ;  /* 0x000000101a207e2b */ /* 0x000fd00008000020 */
[----:B------:R-:W-:-:S08]  /*16f0*/  DFMA R32, R26, R32, UR18 ;  /* 0x000000121a207e2b */ /* 0x000fd00008000020 */
[----:B------:R-:W-:-:S08]  /*1700*/  DFMA R32, R26, R32, UR20 ;  /* 0x000000141a207e2b */ /* 0x000fd00008000020 */
[----:B------:R-:W-:-:S08]  /*1710*/  DFMA R32, R26, R32, UR22 ;  /* 0x000000161a207e2b */ /* 0x000fd00008000020 */
[----:B------:R-:W-:-:S08]  /*1720*/  DFMA R32, R26, R32, UR24 ;  /* 0x000000181a207e2b */ /* 0x000fd00008000020 */
[----:B------:R-:W-:-:S08]  /*1730*/  DFMA R32, R26, R32, UR26 ;  /* 0x0000001a1a207e2b */ /* 0x000fd00008000020 */
[----:B------:R-:W-:-:S08]  /*1740*/  DFMA R32, R26, R32, UR28 ;  /* 0x0000001c1a207e2b */ /* 0x000fd00008000020 */
[----:B------:R-:W-:-:S08]  /*1750*/  DFMA R32, R26, R32, 1 ;  /* 0x3ff000001a20742b */ /* 0x000fd00000000020 */
[----:B------:R-:W-:-:S10]  /*1760*/  DFMA R26, R26, R32, 1 ;  /* 0x3ff000001a1a742b */ /* 0x000fd40000000020 */
[----:B------:R-:W-:Y:S01]  /*1770*/  IMAD R37, R8, 0x100000, R27 ;  /* 0x0010000008257824 */ /* 0x000fe200078e021b */
[----:B------:R-:W-:-:S03]  /*1780*/  MOV R34, R26 ;  /* 0x0000001a00227202 */ /* 0x000fc60000000f00 */
[----:B------:R-:W-:Y:S01]  /*1790*/  IMAD.MOV.U32 R35, RZ, RZ, R37 ;  /* 0x000000ffff237224 */ /* 0x000fe200078e0025 */
[----:B------:R-:W-:Y:S06]  /*17a0*/  @!P1 BRA `(.L_x_17) ;  /* 0x0000000000389947 */ /* 0x000fec0003800000 */
[----:B------:R-:W-:Y:S01]  /*17b0*/  FSETP.GEU.AND P3, PT, |R15|, 4.2275390625, PT ;  /* 0x408748000f00780b */ /* 0x000fe20003f6e200 */
[C---:B------:R-:W-:Y:S02]  /*17c0*/  DADD R32, R14.reuse, +INF ;  /* 0x7ff000000e207429 */ /* 0x040fe40000000000 */
[----:B------:R-:W-:-:S08]  /*17d0*/  DSETP.GEU.AND P0, PT, R14, RZ, PT ;  /* 0x000000ff0e00722a */ /* 0x000fd00003f0e000 */
[----:B------:R-:W-:Y:S02]  /*17e0*/  FSEL R34, R32, RZ, P0 ;  /* 0x000000ff20227208 */ /* 0x000fe40000000000 */
[----:B------:R-:W-:Y:S01]  /*17f0*/  FSEL R35, R33, RZ, P0 ;  /* 0x000000ff21237208 */ /* 0x000fe20000000000 */
[----:B------:R-:W-:Y:S06]  /*1800*/  @P3 BRA `(.L_x_17) ;  /* 0x0000000000203947 */ /* 0x000fec0003800000 */
[----:B------:R-:W-:Y:S01]  /*1810*/  LEA.HI R23, R8, R8, RZ, 0x1 ;  /* 0x0000000808177211 */ /* 0x000fe200078f08ff */
[----:B------:R-:W-:-:S03]  /*1820*/  IMAD.MOV.U32 R34, RZ, RZ, R26 ;  /* 0x000000ffff227224 */ /* 0x000fc600078e001a */
[----:B------:R-:W-:-:S05]  /*1830*/  SHF.R.S32.HI R23, RZ, 0x1, R23 ;  /* 0x00000001ff177819 */ /* 0x000fca0000011417 */
[----:B------:R-:W-:Y:S02]  /*1840*/  IMAD.IADD R32, R8, 0x1, -R23 ;  /* 0x0000000108207824 */ /* 0x000fe400078e0a17 */
[----:B------:R-:W-:-:S03]  /*1850*/  IMAD R35, R23, 0x100000, R27 ;  /* 0x0010000017237824 */ /* 0x000fc600078e021b */
[----:B------:R-:W-:Y:S01]  /*1860*/  LEA R33, R32, 0x3ff00000, 0x14 ;  /* 0x3ff0000020217811 */ /* 0x000fe200078ea0ff */
[----:B------:R-:W-:-:S06]  /*1870*/  IMAD.MOV.U32 R32, RZ, RZ, RZ ;  /* 0x000000ffff207224 */ /* 0x000fcc00078e00ff */
[----:B------:R-:W-:-:S11]  /*1880*/  DMUL R34, R34, R32 ;  /* 0x0000002022227228 */ /* 0x000fd60000000000 */
.L_x_17:
[----:B------:R-:W-:Y:S04]  /*1890*/  BSSY.RECONVERGENT B0, `(.L_x_18) ;  /* 0x0000008000007945 */ /* 0x000fe80003800200 */
[----:B------:R-:W-:Y:S05]  /*18a0*/  @P4 BRA `(.L_x_19) ;  /* 0x0000000000184947 */ /* 0x000fea0003800000 */
[----:B------:R-:W-:-:S14]  /*18b0*/  DSETP.NAN.AND P0, PT, R6, R6, PT ;  /* 0x000000060600722a */ /* 0x000fdc0003f08000 */
[----:B------:R-:W-:Y:S01]  /*18c0*/  @P0 DADD R38, R6, 2 ;  /* 0x4000000006260429 */ /* 0x000fe20000000000 */
[----:B------:R-:W-:Y:S10]  /*18d0*/  @P0 BRA `(.L_x_19) ;  /* 0x00000000000c0947 */ /* 0x000ff40003800000 */
[----:B------:R-:W-:-:S14]  /*18e0*/  DSETP.NEU.AND P0, PT, |R6|, +INF , PT ;  /* 0x7ff000000600742a */ /* 0x000fdc0003f0d200 */
[----:B------:R-:W-:Y:S01]  /*18f0*/  @!P0 IMAD.MOV.U32 R38, RZ, RZ, 0x0 ;  /* 0x00000000ff268424 */ /* 0x000fe200078e00ff */
[----:B------:R-:W-:-:S07]  /*1900*/  @!P0 MOV R39, 0x7ff00000 ;  /* 0x7ff0000000278802 */ /* 0x000fce0000000f00 */
.L_x_19:
[----:B------:R-:W-:Y:S05]  /*1910*/  BSYNC.RECONVERGENT B0 ;  /* 0x0000000000007941 */ /* 0x000fea0003800200 */
.L_x_18:
[----:B------:R-:W-:Y:S01]  /*1920*/  DMUL R32, R38, -0.5 ;  /* 0xbfe0000026207828 */ /* 0x000fe20000000000 */
[----:B------:R-:W0:Y:S01]  /*1930*/  LDCU.64 UR30, c[0x0][0x3a8] ;  /* 0x00007500ff1e77ac */ /* 0x000e220008000a00 */
[----:B------:R-:W-:Y:S01]  /*1940*/  DSETP.NEU.AND P0, PT, R6, 1, PT ;  /* 0x3ff000000600742a */ /* 0x000fe20003f0d000 */
[----:B------:R-:W-:Y:S01]  /*1950*/  ISETP.NE.AND P3, PT, R0, 0x7ff00000, PT ;  /* 0x7ff000000000780c */ /* 0x000fe20003f65270 */
[C---:B------:R-:W-:Y:S01]  /*1960*/  DSETP.NEU.AND P6, PT, R4.reuse, RZ, PT ;  /* 0x000000ff0400722a */ /* 0x040fe20003fcd000 */
[----:B------:R-:W-:Y:S01]  /*1970*/  BSSY.RECONVERGENT B0, `(.L_x_20) ;  /* 0x000003f000007945 */ /* 0x000fe20003800200 */
[C---:B------:R-:W-:Y:S02]  /*1980*/  DADD R54, R4.reuse, 2 ;  /* 0x4000000004367429 */ /* 0x040fe40000000000 */
[C---:B------:R-:W-:Y:S02]  /*1990*/  DSETP.NAN.AND P4, PT, R4.reuse, R4, PT ;  /* 0x000000040400722a */ /* 0x040fe40003f88000 */
[----:B------:R-:W-:Y:S01]  /*19a0*/  FSEL R48, R32, RZ, P0 ;  /* 0x000000ff20307208 */ /* 0x000fe20000000000 */
[----:B------:R-:W-:Y:S01]  /*19b0*/  DSETP.NEU.AND P5, PT, |R4|, +INF , PT ;  /* 0x7ff000000400742a */ /* 0x000fe20003fad200 */
[----:B------:R-:W-:Y:S01]  /*19c0*/  FSEL R49, R33, -1.75, P0 ;  /* 0xbfe0000021317808 */ /* 0x000fe20000000000 */
[----:B------:R-:W-:Y:S01]  /*19d0*/  DFMA R32, R10, R30, 6.75539944105574400000e+15 ;  /* 0x433800000a20742b */ /* 0x000fe2000000001e */
[----:B------:R-:W-:-:S02]  /*19e0*/  FSEL R25, R12, RZ, P6 ;  /* 0x000000ff0c197208 */ /* 0x000fc40003000000 */
[----:B------:R-:W-:Y:S02]  /*19f0*/  FSEL R36, R13, RZ, P6 ;  /* 0x000000ff0d247208 */ /* 0x000fe40003000000 */
[----:B------:R-:W-:Y:S01]  /*1a00*/  DFMA R50, R48, R30, 6.75539944105574400000e+15 ;  /* 0x433800003032742b */ /* 0x000fe2000000001e */
[----:B------:R-:W-:Y:S02]  /*1a10*/  FSEL R23, R54, R25, P4 ;  /* 0x0000001936177208 */ /* 0x000fe40002000000 */
[----:B------:R-:W-:Y:S01]  /*1a20*/  DADD R42, R32, -6.75539944105574400000e+15 ;  /* 0xc3380000202a7429 */ /* 0x000fe20000000000 */
[----:B------:R-:W-:Y:S02]  /*1a30*/  FSEL R54, R55, R36, P4 ;  /* 0x0000002437367208 */ /* 0x000fe40002000000 */
[----:B------:R-:W-:Y:S02]  /*1a40*/  FSETP.GEU.AND P4, PT, |R49|, 4.1917929649353027344, PT ;  /* 0x4086232b3100780b */ /* 0x000fe40003f8e200 */
[----:B------:R-:W-:Y:S01]  /*1a50*/  DADD R38, R50, -6.75539944105574400000e+15 ;  /* 0xc338000032267429 */ /* 0x000fe20000000000 */
[----:B------:R-:W-:-:S02]  /*1a60*/  @!P3 FSEL R25, R23, RZ, P5 ;  /* 0x000000ff1719b208 */ /* 0x000fc40002800000 */
[----:B------:R-:W-:Y:S01]  /*1a70*/  DFMA R44, R42, -UR8, R10 ;  /* 0x800000082a2c7c2b */ /* 0x000fe2000800000a */
[----:B------:R-:W-:Y:S02]  /*1a80*/  @!P3 FSEL R36, R54, +QNAN , P5 ;  /* 0x7ff000003624b808 */ /* 0x000fe40002800000 */
[----:B------:R-:W-:Y:S02]  /*1a90*/  FSETP.GEU.AND P3, PT, |R11|, 4.1917929649353027344, PT ;  /* 0x4086232b0b00780b */ /* 0x000fe40003f6e200 */
[----:B------:R-:W-:-:S03]  /*1aa0*/  DFMA R40, R38, -UR8, R48 ;  /* 0x8000000826287c2b */ /* 0x000fc60008000030 */
[----:B------:R-:W-:-:S05]  /*1ab0*/  DFMA R44, R42, -UR10, R44 ;  /* 0x8000000a2a2c7c2b */ /* 0x000fca000800002c */
[----:B------:R-:W-:-:S03]  /*1ac0*/  DFMA R40, R38, -UR10, R40 ;  /* 0x8000000a26287c2b */ /* 0x000fc60008000028 */
[----:B------:R-:W-:-:S05]  /*1ad0*/  DFMA R42, R44, UR12, R28 ;  /* 0x0000000c2c2a7c2b */ /* 0x000fca000800001c */
[----:B------:R-:W-:-:S03]  /*1ae0*/  DFMA R38, R40, UR12, R28 ;  /* 0x0000000c28267c2b */ /* 0x000fc6000800001c */
[----:B------:R-:W-:-:S05]  /*1af0*/  DFMA R42, R44, R42, UR14 ;  /* 0x0000000e2c2a7e2b */ /* 0x000fca000800002a */
[----:B------:R-:W-:-:S03]  /*1b00*/  DFMA R38, R40, R38, UR14 ;  /* 0x0000000e28267e2b */ /* 0x000fc60008000026 */
        /* <DEDUP_REMOVED lines=12> */
[----:B------:R-:W-:Y:S02]  /*1bd0*/  DFMA R46, R44, R42, UR28 ;  /* 0x0000001c2c2e7e2b */ /* 0x000fe4000800002a */
[----:B------:R-:W0:Y:S03]  /*1be0*/  LDC.64 R42, c[0x0][0x3b8] ;  /* 0x0000ee00ff2a7b82 */ /* 0x000e260000000a00 */
[----:B------:R-:W-:-:S03]  /*1bf0*/  DFMA R38, R40, R38, UR28 ;  /* 0x0000001c28267e2b */ /* 0x000fc60008000026 */
[----:B------:R-:W-:-:S05]  /*1c00*/  DFMA R46, R44, R46, 1 ;  /* 0x3ff000002c2e742b */ /* 0x000fca000000002e */
[----:B------:R-:W-:-:S03]  /*1c10*/  DFMA R38, R40, R38, 1 ;  /* 0x3ff000002826742b */ /* 0x000fc60000000026 */
[----:B------:R-:W-:-:S05]  /*1c20*/  DFMA R46, R44, R46, 1 ;  /* 0x3ff000002c2e742b */ /* 0x000fca000000002e */
[----:B------:R-:W-:Y:S02]  /*1c30*/  DFMA R52, R40, R38, 1 ;  /* 0x3ff000002834742b */ /* 0x000fe40000000026 */
[----:B0-----:R-:W-:-:S03]  /*1c40*/  DMUL R44, R42, UR30 ;  /* 0x0000001e2a2c7c28 */ /* 0x001fc60008000000 */
[----:B------:R-:W-:-:S05]  /*1c50*/  IMAD R41, R32, 0x100000, R47 ;  /* 0x0010000020297824 */ /* 0x000fca00078e022f */
[----:B------:R-:W-:Y:S02]  /*1c60*/  IMAD R39, R50, 0x100000, R53 ;  /* 0x0010000032277824 */ /* 0x000fe400078e0235 */
[----:B------:R-:W-:Y:S01]  /*1c70*/  IMAD.MOV.U32 R38, RZ, RZ, R52 ;  /* 0x000000ffff267224 */ /* 0x000fe200078e0034 */
[----:B------:R-:W-:Y:S06]  /*1c80*/  @!P4 BRA `(.L_x_21) ;  /* 0x000000000034c947 */ /* 0x000fec0003800000 */
[----:B------:R-:W-:Y:S01]  /*1c90*/  FSETP.GEU.AND P5, PT, |R49|, 4.2275390625, PT ;  /* 0x408748003100780b */ /* 0x000fe20003fae200 */
[C---:B------:R-:W-:Y:S02]  /*1ca0*/  DADD R38, R48.reuse, +INF ;  /* 0x7ff0000030267429 */ /* 0x040fe40000000000 */
[----:B------:R-:W-:-:S08]  /*1cb0*/  DSETP.GEU.AND P4, PT, R48, RZ, PT ;  /* 0x000000ff3000722a */ /* 0x000fd00003f8e000 */
[----:B------:R-:W-:Y:S02]  /*1cc0*/  FSEL R38, R38, RZ, P4 ;  /* 0x000000ff26267208 */ /* 0x000fe40002000000 */
[----:B------:R-:W-:Y:S01]  /*1cd0*/  @!P5 LEA.HI R23, R50, R50, RZ, 0x1 ;  /* 0x000000323217d211 */ /* 0x000fe200078f08ff */
[----:B------:R-:W-:Y:S01]  /*1ce0*/  @!P5 IMAD.MOV.U32 R48, RZ, RZ, R52 ;  /* 0x000000ffff30d224 */ /* 0x000fe200078e0034 */
[----:B------:R-:W-:Y:S02]  /*1cf0*/  FSEL R39, R39, RZ, P4 ;  /* 0x000000ff27277208 */ /* 0x000fe40002000000 */
[----:B------:R-:W-:-:S05]  /*1d00*/  @!P5 SHF.R.S32.HI R23, RZ, 0x1, R23 ;  /* 0x00000001ff17d819 */ /* 0x000fca0000011417 */
[----:B------:R-:W-:Y:S02]  /*1d10*/  @!P5 IMAD.IADD R50, R50, 0x1, -R23 ;  /* 0x000000013232d824 */ /* 0x000fe400078e0a17 */
[----:B------:R-:W-:-:S03]  /*1d20*/  @!P5 IMAD R49, R23, 0x100000, R53 ;  /* 0x001000001731d824 */ /* 0x000fc600078e0235 */
[----:B------:R-:W-:Y:S02]  /*1d30*/  @!P5 LEA R51, R50, 0x3ff00000, 0x14 ;  /* 0x3ff000003233d811 */ /* 0x000fe400078ea0ff */
[----:B------:R-:W-:-:S06]  /*1d40*/  @!P5 MOV R50, RZ ;  /* 0x000000ff0032d202 */ /* 0x000fcc0000000f00 */
[----:B------:R-:W-:-:S11]  /*1d50*/  @!P5 DMUL R38, R48, R50 ;  /* 0x000000323026d228 */ /* 0x000fd60000000000 */
.L_x_21:
[----:B------:R-:W-:Y:S05]  /*1d60*/  BSYNC.RECONVERGENT B0 ;  /* 0x0000000000007941 */ /* 0x000fea0003800200 */
.L_x_20:
[----:B------:R-:W-:Y:S02]  /*1d70*/  IMAD.MOV.U32 R48, RZ, RZ, R12 ;  /* 0x000000ffff307224 */ /* 0x000fe400078e000c */
[----:B------:R-:W-:Y:S02]  /*1d80*/  IMAD.MOV.U32 R49, RZ, RZ, R13 ;  /* 0x000000ffff317224 */ /* 0x000fe400078e000d */
[----:B------:R-:W-:Y:S02]  /*1d90*/  IMAD.MOV.U32 R50, RZ, RZ, R46 ;  /* 0x000000ffff327224 */ /* 0x000fe400078e002e */
        /* <DEDUP_REMOVED lines=8> */
[----:B------:R-:W-:Y:S02]  /*1e20*/  LEA.HI R12, R32, R32, RZ, 0x1 ;  /* 0x00000020200c7211 */ /* 0x000fe400078f08ff */
[----:B------:R-:W-:Y:S02]  /*1e30*/  MOV R50, R46 ;  /* 0x0000002e00327202 */ /* 0x000fe40000000f00 */
[----:B------:R-:W-:-:S05]  /*1e40*/  SHF.R.S32.HI R51, RZ, 0x1, R12 ;  /* 0x00000001ff337819 */ /* 0x000fca000001140c */
[----:B------:R-:W-:Y:S02]  /*1e50*/  IMAD.IADD R12, R32, 0x1, -R51 ;  /* 0x00000001200c7824 */ /* 0x000fe400078e0a33 */
[----:B------:R-:W-:-:S03]  /*1e60*/  IMAD R51, R51, 0x100000, R47 ;  /* 0x0010000033337824 */ /* 0x000fc600078e022f */
[----:B------:R-:W-:Y:S01]  /*1e70*/  LEA R13, R12, 0x3ff00000, 0x14 ;  /* 0x3ff000000c0d7811 */ /* 0x000fe200078ea0ff */
[----:B------:R-:W-:-:S06]  /*1e80*/  IMAD.MOV.U32 R12, RZ, RZ, RZ ;  /* 0x000000ffff0c7224 */ /* 0x000fcc00078e00ff */
[----:B------:R-:W-:-:S11]  /*1e90*/  DMUL R50, R50, R12 ;  /* 0x0000000c32327228 */ /* 0x000fd60000000000 */
.L_x_22:
[----:B------:R-:W-:Y:S01]  /*1ea0*/  ISETP.NE.AND P5, PT, R0, 0x7ff00000, PT ;  /* 0x7ff000000000780c */ /* 0x000fe20003fa5270 */
[----:B------:R-:W-:Y:S01]  /*1eb0*/  BSSY.RECONVERGENT B0, `(.L_x_23) ;  /* 0x000000c000007945 */ /* 0x000fe20003800200 */
[C---:B------:R-:W-:Y:S01]  /*1ec0*/  DSETP.NAN.AND P4, PT, R6.reuse, R6, PT ;  /* 0x000000060600722a */ /* 0x040fe20003f88000 */
[----:B------:R-:W-:Y:S01]  /*1ed0*/  @!P6 CS2R R48, SRZ ;  /* 0x000000000030e805 */ /* 0x000fe2000001ff00 */
[----:B------:R-:W-:Y:S01]  /*1ee0*/  DADD R12, R6, 2 ;  /* 0x40000000060c7429 */ /* 0x000fe20000000000 */
[----:B------:R-:W-:-:S08]  /*1ef0*/  ISETP.NE.AND P6, PT, R22, 0x7ff00000, PT ;  /* 0x7ff000001600780c */ /* 0x000fd00003fc5270 */
[----:B------:R-:W-:Y:S05]  /*1f00*/  @P5 BRA `(.L_x_24) ;  /* 0x0000000000185947 */ /* 0x000fea0003800000 */
[----:B------:R-:W-:-:S14]  /*1f10*/  DSETP.NAN.AND P5, PT, R4, R4, PT ;  /* 0x000000040400722a */ /* 0x000fdc0003fa8000 */
[----:B------:R-:W-:Y:S01]  /*1f20*/  @P5 DADD R48, R4, 2 ;  /* 0x4000000004305429 */ /* 0x000fe20000000000 */
[----:B------:R-:W-:Y:S10]  /*1f30*/  @P5 BRA `(.L_x_24) ;  /* 0x00000000000c5947 */ /* 0x000ff40003800000 */
[----:B------:R-:W-:-:S14]  /*1f40*/  DSETP.NEU.AND P5, PT, |R4|, +INF , PT ;  /* 0x7ff000000400742a */ /* 0x000fdc0003fad200 */
[----:B------:R-:W-:Y:S02]  /*1f50*/  @!P5 IMAD.MOV.U32 R48, RZ, RZ, 0x0 ;  /* 0x00000000ff30d424 */ /* 0x000fe400078e00ff */
[----:B------:R-:W-:-:S07]  /*1f60*/  @!P5 IMAD.MOV.U32 R49, RZ, RZ, 0x7ff00000 ;  /* 0x7ff00000ff31d424 */ /* 0x000fce00078e00ff */
.L_x_24:
[----:B------:R-:W-:Y:S05]  /*1f70*/  BSYNC.RECONVERGENT B0 ;  /* 0x0000000000007941 */ /* 0x000fea0003800200 */
.L_x_23:
[----:B------:R-:W-:Y:S01]  /*1f80*/  DSETP.NEU.AND P5, PT, |R6|, +INF , PT ;  /* 0x7ff000000600742a */ /* 0x000fe20003fad200 */
[----:B------:R-:W0:Y:S01]  /*1f90*/  LDCU.64 UR30, c[0x0][0x3b0] ;  /* 0x00007600ff1e77ac */ /* 0x000e220008000a00 */
[----:B------:R-:W-:Y:S01]  /*1fa0*/  FSEL R6, R20, RZ, P2 ;  /* 0x000000ff14067208 */ /* 0x000fe20001000000 */
[----:B------:R-:W-:Y:S01]  /*1fb0*/  DMUL R48, R48, -0.5 ;  /* 0xbfe0000030307828 */ /* 0x000fe20000000000 */
[----:B------:R-:W-:Y:S01]  /*1fc0*/  FSEL R7, R21, RZ, P2 ;  /* 0x000000ff15077208 */ /* 0x000fe20001000000 */
[----:B------:R-:W-:Y:S01]  /*1fd0*/  DSETP.NEU.AND P2, PT, R4, 1, PT ;  /* 0x3ff000000400742a */ /* 0x000fe20003f4d000 */
[----:B------:R-:W-:Y:S01]  /*1fe0*/  FSEL R0, R12, R6, P4 ;  /* 0x000000060c007208 */ /* 0x000fe20002000000 */
[----:B------:R-:W-:Y:S01]  /*1ff0*/  IMAD.MOV.U32 R4, RZ, RZ, R25 ;  /* 0x000000ffff047224 */ /* 0x000fe200078e0019 */
[----:B------:R-:W-:Y:S01]  /*2000*/  FSEL R12, R13, R7, P4 ;  /* 0x000000070d0c7208 */ /* 0x000fe20002000000 */
[----:B------:R-:W-:Y:S01]  /*2010*/  IMAD.MOV.U32 R5, RZ, RZ, R36 ;  /* 0x000000ffff057224 */ /* 0x000fe200078e0024 */
[----:B------:R-:W-:Y:S01]  /*2020*/  @!P6 FSEL R6, R0, RZ, P5 ;  /* 0x000000ff0006e208 */ /* 0x000fe20002800000 */
[C---:B------:R-:W-:Y:S01]  /*2030*/  DSETP.GEU.AND P4, PT, R14.reuse, RZ, PT ;  /* 0x000000ff0e00722a */ /* 0x040fe20003f8e000 */
[----:B------:R-:W-:Y:S01]  /*2040*/  @!P6 FSEL R7, R12, +QNAN , P5 ;  /* 0x7ff000000c07e808 */ /* 0x000fe20002800000 */
[----:B------:R-:W-:Y:S01]  /*2050*/  DADD R64, R14, +INF ;  /* 0x7ff000000e407429 */ /* 0x000fe20000000000 */
[----:B------:R-:W-:Y:S01]  /*2060*/  FSEL R54, R48, RZ, P2 ;  /* 0x000000ff30367208 */ /* 0x000fe20001000000 */
[----:B------:R-:W-:Y:S01]  /*2070*/  DMUL R4, R4, -0.5 ;  /* 0xbfe0000004047828 */ /* 0x000fe20000000000 */
[----:B------:R-:W-:Y:S01]  /*2080*/  FSEL R55, R49, -1.75, P2 ;  /* 0xbfe0000031377808 */ /* 0x000fe20001000000 */
[----:B------:R-:W-:Y:S01]  /*2090*/  DADD R62, R10, +INF ;  /* 0x7ff000000a3e7429 */ /* 0x000fe20000000000 */
[----:B------:R-:W-:Y:S01]  /*20a0*/  LEA.HI R0, R32, R32, RZ, 0x1 ;  /* 0x0000002020007211 */ /* 0x000fe200078f08ff */
[----:B------:R-:W-:Y:S01]  /*20b0*/  DMUL R6, R6, -0.5 ;  /* 0xbfe0000006067828 */ /* 0x000fe20000000000 */
[----:B------:R-:W-:Y:S01]  /*20c0*/  MOV R14, R26 ;  /* 0x0000001a000e7202 */ /* 0x000fe20000000f00 */
[----:B------:R-:W-:Y:S01]  /*20d0*/  DSETP.GEU.AND P6, PT, R10, RZ, PT ;  /* 0x000000ff0a00722a */ /* 0x000fe20003fce000 */
[----:B------:R-:W-:Y:S01]  /*20e0*/  SHF.R.S32.HI R9, RZ, 0x1, R0 ;  /* 0x00000001ff097819 */ /* 0x000fe20000011400 */
[-C--:B------:R-:W-:Y:S01]  /*20f0*/  DFMA R56, R54, R30.reuse, 6.75539944105574400000e+15 ;  /* 0x433800003638742b */ /* 0x080fe2000000001e */
[----:B------:R-:W-:Y:S01]  /*2100*/  LEA.HI R0, R8, R8, RZ, 0x1 ;  /* 0x0000000808007211 */ /* 0x000fe200078f08ff */
[----:B0-----:R-:W-:Y:S01]  /*2110*/  DMUL R42, R42, UR30 ;  /* 0x0000001e2a2a7c28 */ /* 0x001fe20008000000 */
[----:B------:R-:W-:Y:S01]  /*2120*/  FSEL R22, R4, RZ, P2 ;  /* 0x000000ff04167208 */ /* 0x000fe20001000000 */
[----:B------:R-:W-:Y:S01]  /*2130*/  IMAD.IADD R32, R32, 0x1, -R9 ;  /* 0x0000000120207824 */ /* 0x000fe200078e0a09 */
[----:B------:R-:W-:Y:S01]  /*2140*/  FSEL R23, R5, -1.75, P2 ;  /* 0xbfe0000005177808 */ /* 0x000fe20001000000 */
[----:B------:R-:W-:Y:S01]  /*2150*/  IMAD.MOV.U32 R10, RZ, RZ, 0x0 ;  /* 0x00000000ff0a7424 */ /* 0x000fe200078e00ff */
[----:B------:R-:W-:Y:S01]  /*2160*/  FSEL R20, R6, RZ, P0 ;  /* 0x000000ff06147208 */ /* 0x000fe20000000000 */
[----:B------:R-:W-:Y:S01]  /*2170*/  DADD R4, R56, -6.75539944105574400000e+15 ;  /* 0xc338000038047429 */ /* 0x000fe20000000000 */
[----:B------:R-:W-:Y:S01]  /*2180*/  FSEL R21, R7, -1.75, P0 ;  /* 0xbfe0000007157808 */ /* 0x000fe20000000000 */
[----:B------:R-:W-:Y:S01]  /*2190*/  UIADD3 UR4, UPT, UPT, UR4, 0x3e80, URZ ;  /* 0x00003e8004047890 */ /* 0x000fe2000fffe0ff */
[CC--:B------:R-:W-:Y:S01]  /*21a0*/  DFMA R52, R22.reuse, R30.reuse, 6.75539944105574400000e+15 ;  /* 0x433800001634742b */ /* 0x0c0fe2000000001e */
[----:B------:R-:W-:Y:S01]  /*21b0*/  FSETP.GEU.AND P2, PT, |R15|, 4.2275390625, PT ;  /* 0x408748000f00780b */ /* 0x000fe20003f4e200 */
[----:B------:R-:W-:Y:S01]  /*21c0*/  DSETP.GEU.AND P5, PT, R22, RZ, PT ;  /* 0x000000ff1600722a */ /* 0x000fe20003fae000 */
[----:B------:R-:W-:Y:S01]  /*21d0*/  SHF.R.S32.HI R15, RZ, 0x1, R0 ;  /* 0x00000001ff0f7819 */ /* 0x000fe20000011400 */
[----:B------:R-:W-:Y:S01]  /*21e0*/  DFMA R48, R20, R30, 6.75539944105574400000e+15 ;  /* 0x433800001430742b */ /* 0x000fe2000000001e */
[----:B------:R-:W-:Y:S01]  /*21f0*/  LEA R47, R9, R47, 0x14 ;  /* 0x0000002f092f7211 */ /* 0x000fe200078ea0ff */
[----:B------:R-:W-:Y:S01]  /*2200*/  DFMA R30, R4, -UR8, R54 ;  /* 0x80000008041e7c2b */ /* 0x000fe20008000036 */
[----:B------:R-:W-:Y:S01]  /*2210*/  LEA R33, R32, 0x3ff00000, 0x14 ;  /* 0x3ff0000020217811 */ /* 0x000fe200078ea0ff */
[----:B------:R-:W-:Y:S01]  /*2220*/  DADD R60, R52, -6.75539944105574400000e+15 ;  /* 0xc3380000343c7429 */ /* 0x000fe20000000000 */
[----:B------:R-:W-:Y:S01]  /*2230*/  IMAD.IADD R0, R8, 0x1, -R15 ;  /* 0x0000000108007824 */ /* 0x000fe200078e0a0f */
[----:B------:R-:W-:Y:S01]  /*2240*/  FSEL R67, R63, RZ, P6 ;  /* 0x000000ff3f437208 */ /* 0x000fe20003000000 */
[----:B------:R-:W-:Y:S01]  /*2250*/  IMAD R15, R15, 0x100000, R27 ;  /* 0x001000000f0f7824 */ /* 0x000fe200078e021b */
[----:B------:R-:W-:Y:S01]  /*2260*/  DADD R58, R48, -6.75539944105574400000e+15 ;  /* 0xc3380000303a7429 */ /* 0x000fe20000000000 */
[----:B------:R-:W-:Y:S01]  /*2270*/  IMAD.MOV.U32 R32, RZ, RZ, RZ ;  /* 0x000000ffff207224 */ /* 0x000fe200078e00ff */
[----:B------:R-:W-:Y:S01]  /*2280*/  DFMA R30, R4, -UR10, R30 ;  /* 0x8000000a041e7c2b */ /* 0x000fe2000800001e */
[----:B------:R-:W-:Y:S01]  /*2290*/  FSETP.GEU.AND P0, PT, |R11|, 4.2275390625, PT ;  /* 0x408748000b00780b */ /* 0x000fe20003f0e200 */
[----:B------:R-:W-:Y:S01]  /*22a0*/  DFMA R6, R60, -UR8, R22 ;  /* 0x800000083c067c2b */ /* 0x000fe20008000016 */
[----:B------:R-:W-:Y:S01]  /*22b0*/  IMAD.MOV.U32 R11, RZ, RZ, 0x3ff00000 ;  /* 0x3ff00000ff0b7424 */ /* 0x000fe200078e00ff */
[----:B------:R-:W-:Y:S02]  /*22c0*/  BSSY.RECONVERGENT B0, `(.L_x_25) ;  /* 0x000004a000007945 */ /* 0x000fe40003800200 */
[----:B------:R-:W-:-:S02]  /*22d0*/  DFMA R12, R58, -UR8, R20 ;  /* 0x800000083a0c7c2b */ /* 0x000fc40008000014 */
[----:B------:R-:W-:Y:S01]  /*22e0*/  DFMA R4, R30, UR12, R28 ;  /* 0x0000000c1e047c2b */ /* 0x000fe2000800001c */
[----:B------:R0:W-:Y:S01]  /*22f0*/  STL.64 [R1], R10 ;  /* 0x0000000a01007387 */ /* 0x0001e20000100a00 */
[----:B------:R-:W-:-:S04]  /*2300*/  DFMA R60, R60, -UR10, R6 ;  /* 0x8000000a3c3c7c2b */ /* 0x000fc80008000006 */
[----:B------:R-:W-:Y:S02]  /*2310*/  DFMA R58, R58, -UR10, R12 ;  /* 0x8000000a3a3a7c2b */ /* 0x000fe4000800000c */
[----:B------:R-:W-:Y:S02]  /*2320*/  DFMA R4, R30, R4, UR14 ;  /* 0x0000000e1e047e2b */ /* 0x000fe40008000004 */
[----:B------:R-:W-:-:S04]  /*2330*/  DFMA R6, R60, UR12, R28 ;  /* 0x0000000c3c067c2b */ /* 0x000fc8000800001c */
[----:B------:R-:W-:Y:S02]  /*2340*/  DFMA R28, R58, UR12, R28 ;  /* 0x0000000c3a1c7c2b */ /* 0x000fe4000800001c */
[----:B------:R-:W-:Y:S02]  /*2350*/  DFMA R4, R30, R4, UR16 ;  /* 0x000000101e047e2b */ /* 0x000fe40008000004 */
[----:B------:R-:W-:-:S04]  /*2360*/  DFMA R6, R60, R6, UR14 ;  /* 0x0000000e3c067e2b */ /* 0x000fc80008000006 */
[----:B------:R-:W-:Y:S02]  /*2370*/  DFMA R12, R58, R28, UR14 ;  /* 0x0000000e3a0c7e2b */ /* 0x000fe4000800001c */
[----:B------:R-:W-:Y:S02]  /*2380*/  DFMA R4, R30, R4, UR18 ;  /* 0x000000121e047e2b */ /* 0x000fe40008000004 */
[----:B------:R-:W-:Y:S02]  /*2390*/  DFMA R6, R60, R6, UR16 ;  /* 0x000000103c067e2b */ /* 0x000fe40008000006 */
[----:B------:R-:W-:Y:S02]  /*23a0*/  DMUL R28, R46, R32 ;  /* 0x000000202e1c7228 */ /* 0x000fe40000000000 */
[----:B------:R-:W-:Y:S01]  /*23b0*/  DFMA R12, R58, R12, UR16 ;  /* 0x000000103a0c7e2b */ /* 0x000fe2000800000c */
[----:B------:R-:W-:Y:S01]  /*23c0*/  FSEL R47, R62, RZ, P6 ;  /* 0x000000ff3e2f7208 */ /* 0x000fe20003000000 */
[----:B------:R-:W-:-:S02]  /*23d0*/  DFMA R4, R30, R4, UR20 ;  /* 0x000000141e047e2b */ /* 0x000fc40008000004 */
[----:B------:R-:W-:Y:S02]  /*23e0*/  DFMA R6, R60, R6, UR18 ;  /* 0x000000123c067e2b */ /* 0x000fe40008000006 */
[----:B------:R-:W-:Y:S02]  /*23f0*/  DADD R32, R22, +INF ;  /* 0x7ff0000016207429 */ /* 0x000fe40000000000 */
[----:B------:R-:W-:Y:S01]  /*2400*/  DFMA R12, R58, R12, UR18 ;  /* 0x000000123a0c7e2b */ /* 0x000fe2000800000c */
[----:B------:R-:W-:Y:S01]  /*2410*/  @P3 FSEL R41, R67, R29, P0 ;  /* 0x0000001d43293208 */ /* 0x000fe20000000000 */
[----:B------:R-:W-:Y:S01]  /*2420*/  DFMA R4, R30, R4, UR22 ;  /* 0x000000161e047e2b */ /* 0x000fe20008000004 */
[----:B------:R-:W-:Y:S01]  /*2430*/  FSEL R29, R47, R28, P0 ;  /* 0x0000001c2f1d7208 */ /* 0x000fe20000000000 */
[----:B------:R-:W-:Y:S02]  /*2440*/  DFMA R6, R60, R6, UR20 ;  /* 0x000000143c067e2b */ /* 0x000fe40008000006 */
[----:B------:R-:W-:Y:S01]  /*2450*/  DADD R62, R20, +INF ;  /* 0x7ff00000143e7429 */ /* 0x000fe20000000000 */
[----:B------:R-:W-:Y:S01]  /*2460*/  FSEL R40, R46, R29, !P3 ;  /* 0x0000001d2e287208 */ /* 0x000fe20005800000 */
[----:B------:R-:W-:Y:S01]  /*2470*/  DFMA R12, R58, R12, UR20 ;  /* 0x000000143a0c7e2b */ /* 0x000fe2000800000c */
[----:B------:R-:W-:Y:S01]  /*2480*/  FSEL R25, R33, RZ, P5 ;  /* 0x000000ff21197208 */ /* 0x000fe20002800000 */
[----:B------:R-:W-:-:S02]  /*2490*/  DFMA R4, R30, R4, UR24 ;  /* 0x000000181e047e2b */ /* 0x000fc40008000004 */
[----:B------:R-:W-:Y:S02]  /*24a0*/  DFMA R6, R60, R6, UR22 ;  /* 0x000000163c067e2b */ /* 0x000fe40008000006 */
[----:B------:R-:W-:Y:S02]  /*24b0*/  DSETP.GEU.AND P6, PT, R20, RZ, PT ;  /* 0x000000ff1400722a */ /* 0x000fe40003fce000 */
[----:B------:R-:W-:Y:S02]  /*24c0*/  DFMA R12, R58, R12, UR22 ;  /* 0x000000163a0c7e2b */ /* 0x000fe4000800000c */
[----:B------:R-:W-:Y:S02]  /*24d0*/  DFMA R4, R30, R4, UR26 ;  /* 0x0000001a1e047e2b */ /* 0x000fe40008000004 */
[----:B------:R-:W-:Y:S01]  /*24e0*/  DFMA R6, R60, R6, UR24 ;  /* 0x000000183c067e2b */ /* 0x000fe20008000006 */
[----:B------:R-:W-:-:S03]  /*24f0*/  FSEL R33, R63, RZ, P6 ;  /* 0x000000ff3f217208 */ /* 0x000fc60003000000 */
[----:B------:R-:W-:Y:S02]  /*2500*/  DFMA R8, R58, R12, UR24 ;  /* 0x000000183a087e2b */ /* 0x000fe4000800000c */
[----:B------:R-:W-:Y:S01]  /*2510*/  DFMA R4, R30, R4, UR28 ;  /* 0x0000001c1e047e2b */ /* 0x000fe20008000004 */
[----:B------:R-:W-:Y:S01]  /*2520*/  LEA R13, R0, 0x3ff00000, 0x14 ;  /* 0x3ff00000000d7811 */ /* 0x000fe200078ea0ff */
[----:B------:R-:W-:Y:S01]  /*2530*/  IMAD.MOV.U32 R12, RZ, RZ, RZ ;  /* 0x000000ffff0c7224 */ /* 0x000fe200078e00ff */
[----:B------:R-:W-:Y:S01]  /*2540*/  DFMA R6, R60, R6, UR26 ;  /* 0x0000001a3c067e2b */ /* 0x000fe20008000006 */
[----:B------:R-:W-:Y:S02]  /*2550*/  FSEL R0, R32, RZ, P5 ;  /* 0x000000ff20007208 */ /* 0x000fe40002800000 */
[----:B------:R-:W-:Y:S02]  /*2560*/  DFMA R8, R58, R8, UR26 ;  /* 0x0000001a3a087e2b */ /* 0x000fe40008000008 */
[----:B------:R-:W-:-:S02]  /*2570*/  DFMA R4, R30, R4, 1 ;  /* 0x3ff000001e04742b */ /* 0x000fc40000000004 */
[----:B------:R-:W-:Y:S01]  /*2580*/  DMUL R14, R14, R12 ;  /* 0x0000000c0e0e7228 */ /* 0x000fe20000000000 */
[----:B------:R-:W-:Y:S01]  /*2590*/  FSEL R12, R64, RZ, P4 ;  /* 0x000000ff400c7208 */ /* 0x000fe20002000000 */
[----:B------:R-:W-:Y:S01]  /*25a0*/  DFMA R6, R60, R6, UR28 ;  /* 0x0000001c3c067e2b */ /* 0x000fe20008000006 */
[----:B------:R-:W-:Y:S01]  /*25b0*/  FSEL R13, R65, RZ, P4 ;  /* 0x000000ff410d7208 */ /* 0x000fe20002000000 */
[----:B------:R-:W-:Y:S01]  /*25c0*/  DFMA R8, R58, R8, UR28 ;  /* 0x0000001c3a087e2b */ /* 0x000fe20008000008 */
[----:B------:R-:W-:Y:S01]  /*25d0*/  FSETP.GEU.AND P4, PT, |R55|, 4.1917929649353027344, PT ;  /* 0x4086232b3700780b */ /* 0x000fe20003f8e200 */
[----:B------:R-:W-:Y:S01]  /*25e0*/  DFMA R4, R30, R4, 1 ;  /* 0x3ff000001e04742b */ /* 0x000fe20000000004 */
[----:B------:R-:W-:Y:S01]  /*25f0*/  IMAD.MOV.U32 R64, RZ, RZ, 0x0 ;  /* 0x00000000ff407424 */ /* 0x000fe200078e00ff */
[----:B------:R-:W-:Y:S01]  /*2600*/  FSEL R31, R62, RZ, P6 ;  /* 0x000000ff3e1f7208 */ /* 0x000fe20003000000 */
[----:B------:R-:W-:Y:S01]  /*2610*/  IMAD.MOV.U32 R65, RZ, RZ, 0x3fe00000 ;  /* 0x3fe00000ff417424 */ /* 0x000fe200078e00ff */
[----:B------:R-:W-:Y:S01]  /*2620*/  DFMA R62, R60, R6, 1 ;  /* 0x3ff000003c3e742b */ /* 0x000fe20000000006 */
[----:B------:R-:W-:Y:S01]  /*2630*/  @P1 FSEL R37, R13, R15, P2 ;  /* 0x0000000f0d251208 */ /* 0x000fe20001000000 */
[----:B------:R-:W-:Y:S01]  /*2640*/  DFMA R8, R58, R8, 1 ;  /* 0x3ff000003a08742b */ /* 0x000fe20000000008 */
[----:B------:R-:W-:-:S02]  /*2650*/  FSEL R15, R12, R14, P2 ;  /* 0x0000000e0c0f7208 */ /* 0x000fc40001000000 */
[----:B------:R-:W-:Y:S01]  /*2660*/  DFMA R42, R42, R64, 1 ;  /* 0x3ff000002a2a742b */ /* 0x000fe20000000040 */
[----:B0-----:R-:W-:Y:S02]  /*2670*/  IMAD R11, R56, 0x100000, R5 ;  /* 0x00100000380b7824 */ /* 0x001fe400078e0205 */
[----:B------:R-:W-:Y:S01]  /*2680*/  IMAD.MOV.U32 R10, RZ, RZ, R4 ;  /* 0x000000ffff0a7224 */ /* 0x000fe200078e0004 */
[----:B------:R-:W-:Y:S07]  /*2690*/  @!P4 BRA `(.L_x_26) ;  /* 0x000000000030c947 */ /* 0x000fee0003800000 */
        /* <DEDUP_REMOVED lines=12> */
.L_x_26:
[----:B------:R-:W-:Y:S05]  /*2760*/  BSYNC.RECONVERGENT B0 ;  /* 0x0000000000007941 */ /* 0x000fea0003800200 */
.L_x_25:
[----:B------:R-:W-:Y:S01]  /*2770*/  DMUL R4, R50, R42 ;  /* 0x0000002a32047228 */ /* 0x000fe20000000000 */
[----:B------:R-:W-:Y:S01]  /*2780*/  LEA.HI R6, R52, R52, RZ, 0x1 ;  /* 0x0000003434067211 */ /* 0x000fe200078f08ff */
[----:B------:R-:W-:Y:S01]  /*2790*/  DFMA R28, R60, R62, 1 ;  /* 0x3ff000003c1c742b */ /* 0x000fe2000000003e */
[----:B------:R-:W-:Y:S01]  /*27a0*/  FSEL R36, R26, R15, !P1 ;  /* 0x0000000f1a247208 */ /* 0x000fe20004800000 */
[----:B------:R-:W-:Y:S01]  /*27b0*/  DFMA R26, R58, R8, 1 ;  /* 0x3ff000003a1a742b */ /* 0x000fe20000000008 */
[----:B------:R-:W-:Y:S01]  /*27c0*/  SHF.R.S32.HI R15, RZ, 0x1, R6 ;  /* 0x00000001ff0f7819 */ /* 0x000fe20000011406 */
[----:B------:R-:W-:Y:S01]  /*27d0*/  DFMA R44, R44, R64, 1 ;  /* 0x3ff000002c2c742b */ /* 0x000fe20000000040 */
[----:B------:R-:W-:Y:S01]  /*27e0*/  LEA.HI R7, R48, R48, RZ, 0x1 ;  /* 0x0000003030077211 */ /* 0x000fe200078f08ff */
[----:B------:R-:W-:Y:S01]  /*27f0*/  DMUL R10, R4, R10 ;  /* 0x0000000a040a7228 */ /* 0x000fe20000000000 */
[----:B------:R-:W-:Y:S01]  /*2800*/  BSSY.RECONVERGENT B0, `(.L_x_27) ;  /* 0x0000763000007945 */ /* 0x000fe20003800200 */
[----:B------:R-:W-:Y:S01]  /*2810*/  IMAD.IADD R6, R52, 0x1, -R15 ;  /* 0x0000000134067824 */ /* 0x000fe200078e0a0f */
[----:B------:R-:W-:Y:S01]  /*2820*/  SHF.R.S32.HI R7, RZ, 0x1, R7 ;  /* 0x00000001ff077819 */ /* 0x000fe20000011407 */
[----:B------:R-:W-:Y:S01]  /*2830*/  IMAD R15, R15, 0x100000, R29 ;  /* 0x001000000f0f7824 */ /* 0x000fe200078e021d */
[----:B------:R-:W-:Y:S01]  /*2840*/  MOV R14, R28 ;  /* 0x0000001c000e7202 */ /* 0x000fe20000000f00 */
[----:B------:R-:W-:Y:S01]  /*2850*/  IMAD.MOV.U32 R4, RZ, RZ, RZ ;  /* 0x000000ffff047224 */ /* 0x000fe200078e00ff */
[----:B------:R0:W-:Y:S01]  /*2860*/  STL.64 [R1+0x3e80], R10 ;  /* 0x003e800a01007387 */ /* 0x0001e20000100a00 */
[----:B------:R-:W-:Y:S01]  /*2870*/  LEA R5, R6, 0x3ff00000, 0x14 ;  /* 0x3ff0000006057811 */ /* 0x000fe200078ea0ff */
[----:B------:R-:W-:Y:S01]  /*2880*/  IMAD.IADD R12, R48, 0x1, -R7 ;  /* 0x00000001300c7824 */ /* 0x000fe200078e0a07 */
[----:B------:R-:W-:Y:S01]  /*2890*/  DMUL R8, R34, R44 ;  /* 0x0000002c22087228 */ /* 0x000fe20000000000 */
[----:B------:R-:W-:Y:S01]  /*28a0*/  IMAD R6, R52, 0x100000, R29 ;  /* 0x0010000034067824 */ /* 0x000fe200078e021d */
[----:B------:R-:W-:Y:S01]  /*28b0*/  MOV R30, RZ ;  /* 0x000000ff001e7202 */ /* 0x000fe20000000f00 */
[----:B------:R-:W-:Y:S01]  /*28c0*/  IMAD.MOV.U32 R32, RZ, RZ, RZ ;  /* 0x000000ffff207224 */ /* 0x000fe200078e00ff */
[----:B------:R-:W-:Y:S01]  /*28d0*/  DMUL R14, R14, R4 ;  /* 0x000000040e0e7228 */ /* 0x000fe20000000000 */
[----:B------:R-:W-:Y:S01]  /*28e0*/  LEA R13, R12, 0x3ff00000, 0x14 ;  /* 0x3ff000000c0d7811 */ /* 0x000fe200078ea0ff */
[--C-:B------:R-:W-:Y:S01]  /*28f0*/  IMAD R5, R7, 0x100000, R27.reuse ;  /* 0x0010000007057824 */ /* 0x100fe200078e021b */
[----:B------:R-:W1:Y:S01]  /*2900*/  LDCU.64 UR12, c[0x0][0x3a8] ;  /* 0x00007500ff0c77ac */ /* 0x000e620008000a00 */
[----:B------:R-:W-:Y:S01]  /*2910*/  IMAD.MOV.U32 R12, RZ, RZ, RZ ;  /* 0x000000ffff0c7224 */ /* 0x000fe200078e00ff */
[----:B------:R-:W-:Y:S01]  /*2920*/  DMUL R34, R8, R38 ;  /* 0x0000002608227228 */ /* 0x000fe20000000000 */
[----:B------:R-:W-:Y:S01]  /*2930*/  IMAD.MOV.U32 R4, RZ, RZ, R26 ;  /* 0x000000ffff047224 */ /* 0x000fe200078e001a */
[----:B------:R-:W-:Y:S01]  /*2940*/  CS2R R38, SRZ ;  /* 0x0000000000267805 */ /* 0x000fe2000001ff00 */
[----:B------:R-:W-:Y:S01]  /*2950*/  IMAD R7, R48, 0x100000, R27 ;  /* 0x0010000030077824 */ /* 0x000fe200078e021b */
[----:B------:R-:W2:Y:S03]  /*2960*/  LDCU.64 UR14, c[0x0][0x3b0] ;  /* 0x00007600ff0e77ac */ /* 0x000ea60008000a00 */
[----:B------:R-:W-:Y:S01]  /*2970*/  DMUL R4, R4, R12 ;  /* 0x0000000c04047228 */ /* 0x000fe20000000000 */
[----:B------:R-:W3:Y:S01]  /*2980*/  LDCU UR18, c[0x0][0x3a4] ;  /* 0x00007480ff1277ac */ /* 0x000ee20008000800 */
[----:B------:R-:W-:-:S02]  /*2990*/  DMUL R12, R44, R36 ;  /* 0x000000242c0c7228 */ /* 0x000fc40000000000 */
[----:B------:R-:W-:Y:S01]  /*29a0*/  DMUL R36, R42, R40 ;  /* 0x000000282a247228 */ /* 0x000fe20000000000 */
[----:B------:R-:W4:Y:S01]  /*29b0*/  LDCU.64 UR16, c[0x0][0x3b8] ;  /* 0x00007700ff1077ac */ /* 0x000f220008000a00 */
[----:B------:R-:W-:Y:S01]  /*29c0*/  CS2R R40, SRZ ;  /* 0x0000000000287805 */ /* 0x000fe2000001ff00 */
[----:B------:R-:W0:Y:S08]  /*29d0*/  LDCU.128 UR8, c[0x0][0x390] ;  /* 0x00007200ff0877ac */ /* 0x000e300008000c00 */
.L_x_113:
[----:B------:R-:W-:-:S06]  /*29e0*/  LEA R42, R32, UR5, 0x3 ;  /* 0x00000005202a7c11 */ /* 0x000fcc000f8e18ff */
[----:B------:R-:W5:Y:S01]  /*29f0*/  LDL.64 R42, [R42] ;  /* 0x000000002a2a7983 */ /* 0x000f620000100a00 */
[----:B------:R-:W-:Y:S01]  /*2a00*/  BSSY.RECONVERGENT B1, `(.L_x_28) ;  /* 0x0000252000017945 */ /* 0x000fe20003800200 */
[----:B------:R-:W-:Y:S01]  /*2a10*/  IMAD.MOV.U32 R52, RZ, RZ, R32 ;  /* 0x000000ffff347224 */ /* 0x000fe200078e0020 */
[----:B-----5:R-:W-:-:S08]  /*2a20*/  DADD R44, -R38, R42 ;  /* 0x00000000262c7229 */ /* 0x020fd0000000012a */
[----:B------:R-:W-:-:S08]  /*2a30*/  DMUL R44, R44, 0.5 ;  /* 0x3fe000002c2c7828 */ /* 0x000fd00000000000 */
[----:B------:R-:W-:-:S08]  /*2a40*/  DADD R46, R38, R44 ;  /* 0x00000000262e7229 */ /* 0x000fd0000000002c */
[----:B------:R-:W-:-:S14]  /*2a50*/  DSETP.NEU.AND P0, PT, R46, RZ, PT ;  /* 0x000000ff2e00722a */ /* 0x000fdc0003f0d000 */
[----:B------:R-:W-:Y:S05]  /*2a60*/  @P0 BRA `(.L_x_29) ;  /* 0x0000000000200947 */ /* 0x000fea0003800000 */
[C---:B------:R-:W-:Y:S02]  /*2a70*/  FSETP.GEU.AND P0, PT, |R21|.reuse, 4.2275390625, PT ;  /* 0x408748001500780b */ /* 0x040fe40003f0e200 */
[----:B------:R-:W-:Y:S02]  /*2a80*/  FSETP.GEU.AND P1, PT, |R21|, 4.1917929649353027344, PT ;  /* 0x4086232b1500780b */ /* 0x000fe40003f2e200 */
[----:B------:R-:W-:Y:S02]  /*2a90*/  FSEL R49, R31, R4, P0 ;  /* 0x000000041f317208 */ /* 0x000fe40000000000 */
[----:B------:R-:W-:Y:S02]  /*2aa0*/  FSEL R8, R33, R5, P0 ;  /* 0x0000000521087208 */ /* 0x000fe40000000000 */
[----:B------:R-:W-:Y:S02]  /*2ab0*/  FSEL R48, R26, R49, !P1 ;  /* 0x000000311a307208 */ /* 0x000fe40004800000 */
[----:B------:R-:W-:-:S06]  /*2ac0*/  FSEL R49, R7, R8, !P1 ;  /* 0x0000000807317208 */ /* 0x000fcc0004800000 */
[----:B------:R-:W-:Y:S01]  /*2ad0*/  DMUL R48, R12, R48 ;  /* 0x000000300c307228 */ /* 0x000fe20000000000 */
[----:B------:R-:W-:Y:S10]  /*2ae0*/  BRA `(.L_x_30) ;  /* 0x00000024000c7947 */ /* 0x000ff40003800000 */
.L_x_29:
[----:B------:R-:W-:-:S14]  /*2af0*/  DSETP.NEU.AND P0, PT, R46, 1, PT ;  /* 0x3ff000002e00742a */ /* 0x000fdc0003f0d000 */
        /* <DEDUP_REMOVED lines=9> */
.L_x_31:
[----:B------:R-:W1:Y:S01]  /*2b90*/  LDC.64 R8, c[0x0][0x3b0] ;  /* 0x0000ec00ff087b82 */ /* 0x000e620000000a00 */
[----:B------:R-:W-:Y:S01]  /*2ba0*/  DADD R48, -R46, 1 ;  /* 0x3ff000002e307429 */ /* 0x000fe20000000100 */
[----:B------:R-:W-:Y:S01]  /*2bb0*/  IMAD.MOV.U32 R50, RZ, RZ, 0x0 ;  /* 0x00000000ff327424 */ /* 0x000fe200078e00ff */
[----:B------:R-:W-:Y:S01]  /*2bc0*/  BSSY.RECONVERGENT B2, `(.L_x_32) ;  /* 0x000001c000027945 */ /* 0x000fe20003800200 */
[----:B------:R-:W-:Y:S01]  /*2bd0*/  IMAD.MOV.U32 R51, RZ, RZ, 0x3fd80000 ;  /* 0x3fd80000ff337424 */ /* 0x000fe200078e00ff */
[----:B-1----:R-:W-:-:S08]  /*2be0*/  DMUL R8, R8, UR12 ;  /* 0x0000000c08087c28 */ /* 0x002fd00008000000 */
[----:B------:R-:W-:-:S08]  /*2bf0*/  DMUL R8, R46, R8 ;  /* 0x000000082e087228 */ /* 0x000fd00000000000 */
[----:B------:R-:W-:-:S06]  /*2c00*/  DMUL R54, R8, R48 ;  /* 0x0000003008367228 */ /* 0x000fcc0000000000 */
[----:B------:R-:W0:Y:S04]  /*2c10*/  MUFU.RSQ64H R9, R55 ;  /* 0x0000003700097308 */ /* 0x000e280000001c00 */
[----:B------:R-:W-:-:S05]  /*2c20*/  VIADD R8, R55, 0xfcb00000 ;  /* 0xfcb0000037087836 */ /* 0x000fca0000000000 */
[----:B------:R-:W-:Y:S01]  /*2c30*/  ISETP.GE.U32.AND P0, PT, R8, 0x7ca00000, PT ;  /* 0x7ca000000800780c */ /* 0x000fe20003f06070 */
[----:B0-----:R-:W-:-:S08]  /*2c40*/  DMUL R10, R8, R8 ;  /* 0x00000008080a7228 */ /* 0x001fd00000000000 */
[----:B------:R-:W-:-:S08]  /*2c50*/  DFMA R10, R54, -R10, 1 ;  /* 0x3ff00000360a742b */ /* 0x000fd0000000080a */
[----:B------:R-:W-:Y:S02]  /*2c60*/  DFMA R50, R10, R50, 0.5 ;  /* 0x3fe000000a32742b */ /* 0x000fe40000000032 */
[----:B------:R-:W-:-:S08]  /*2c70*/  DMUL R10, R8, R10 ;  /* 0x0000000a080a7228 */ /* 0x000fd00000000000 */
[----:B------:R-:W-:-:S08]  /*2c80*/  DFMA R56, R50, R10, R8 ;  /* 0x0000000a3238722b */ /* 0x000fd00000000008 */
[----:B------:R-:W-:Y:S02]  /*2c90*/  DMUL R58, R54, R56 ;  /* 0x00000038363a7228 */ /* 0x000fe40000000000 */
[----:B------:R-:W-:Y:S01]  /*2ca0*/  IADD3 R51, PT, PT, R57, -0x100000, RZ ;  /* 0xfff0000039337810 */ /* 0x000fe20007ffe0ff */
[----:B------:R-:W-:-:S05]  /*2cb0*/  IMAD.MOV.U32 R50, RZ, RZ, R56 ;  /* 0x000000ffff327224 */ /* 0x000fca00078e0038 */
[----:B------:R-:W-:-:S08]  /*2cc0*/  DFMA R60, R58, -R58, R54 ;  /* 0x8000003a3a3c722b */ /* 0x000fd00000000036 */
[----:B------:R-:W-:Y:S01]  /*2cd0*/  DFMA R10, R60, R50, R58 ;  /* 0x000000323c0a722b */ /* 0x000fe2000000003a */
[----:B------:R-:W-:Y:S10]  /*2ce0*/  @!P0 BRA `(.L_x_33) ;  /* 0x0000000000248947 */ /* 0x000ff40003800000 */
[----:B------:R-:W-:Y:S01]  /*2cf0*/  IMAD.MOV.U32 R11, RZ, RZ, R55 ;  /* 0x000000ffff0b7224 */ /* 0x000fe200078e0037 */
[----:B------:R-:W-:Y:S01]  /*2d00*/  MOV R57, R51 ;  /* 0x0000003300397202 */ /* 0x000fe20000000f00 */
[----:B------:R-:W-:Y:S01]  /*2d10*/  IMAD.MOV.U32 R64, RZ, RZ, R60 ;  /* 0x000000ffff407224 */ /* 0x000fe200078e003c */
[----:B------:R-:W-:Y:S01]  /*2d20*/  MOV R53, 0x2d60 ;  /* 0x00002d6000357802 */ /* 0x000fe20000000f00 */
[----:B------:R-:W-:Y:S02]  /*2d30*/  IMAD.MOV.U32 R65, RZ, RZ, R61 ;  /* 0x000000ffff417224 */ /* 0x000fe400078e003d */
[----:B------:R-:W-:-:S07]  /*2d40*/  IMAD.MOV.U32 R10, RZ, RZ, R8 ;  /* 0x000000ffff0a7224 */ /* 0x000fce00078e0008 */
[----:B--234-:R-:W-:Y:S05]  /*2d50*/  CALL.REL.NOINC `($__internal_1_$__cuda_sm20_dsqrt_rn_f64_mediumpath_v1) ;  /* 0x0000008000ec7944 */ /* 0x01cfea0003c00000 */
[----:B------:R-:W-:Y:S02]  /*2d60*/  IMAD.MOV.U32 R10, RZ, RZ, R70 ;  /* 0x000000ffff0a7224 */ /* 0x000fe400078e0046 */
[----:B------:R-:W-:-:S07]  /*2d70*/  IMAD.MOV.U32 R11, RZ, RZ, R71 ;  /* 0x000000ffff0b7224 */ /* 0x000fce00078e0047 */
.L_x_33:
[----:B--234-:R-:W-:Y:S05]  /*2d80*/  BSYNC.RECONVERGENT B2 ;  /* 0x0000000000027941 */ /* 0x01cfea0003800200 */
.L_x_32:
[----:B------:R-:W0:Y:S01]  /*2d90*/  LDC.64 R8, c[0x0][0x3b0] ;  /* 0x0000ec00ff087b82 */ /* 0x000e220000000a00 */
[----:B------:R-:W-:Y:S01]  /*2da0*/  IMAD.MOV.U32 R56, RZ, RZ, 0x652b82fe ;  /* 0x652b82feff387424 */ /* 0x000fe200078e00ff */
[----:B------:R-:W-:Y:S01]  /*2db0*/  UMOV UR20, 0xfefa39ef ;  /* 0xfefa39ef00147882 */ /* 0x000fe20000000000 */
[----:B------:R-:W-:Y:S01]  /*2dc0*/  IMAD.MOV.U32 R57, RZ, RZ, 0x3ff71547 ;  /* 0x3ff71547ff397424 */ /* 0x000fe200078e00ff */
[----:B------:R-:W-:Y:S01]  /*2dd0*/  UMOV UR21, 0x3fe62e42 ;  /* 0x3fe62e4200157882 */ /* 0x000fe20000000000 */
[----:B------:R-:W1:Y:S01]  /*2de0*/  MUFU.RCP64H R61, UR18 ;  /* 0x00000012003d7d08 */ /* 0x000e620008001800 */
[----:B------:R-:W-:Y:S01]  /*2df0*/  IMAD.MOV.U32 R60, RZ, RZ, 0x1 ;  /* 0x00000001ff3c7424 */ /* 0x000fe200078e00ff */
[----:B------:R-:W-:Y:S01]  /*2e00*/  BSSY.RECONVERGENT B2, `(.L_x_34) ;  /* 0x000004c000027945 */ /* 0x000fe20003800200 */
[----:B------:R-:W2:Y:S08]  /*2e10*/  LDC.64 R50, c[0x0][0x3b8] ;  /* 0x0000ee00ff327b82 */ /* 0x000eb00000000a00 */
[----:B------:R-:W1:Y:S01]  /*2e20*/  LDC.64 R64, c[0x0][0x3a0] ;  /* 0x0000e800ff407b82 */ /* 0x000e620000000a00 */
[----:B0-----:R-:W-:-:S08]  /*2e30*/  DMUL R8, R48, R8 ;  /* 0x0000000830087228 */ /* 0x001fd00000000000 */
[----:B------:R-:W-:-:S08]  /*2e40*/  DFMA R8, R46, UR12, R8 ;  /* 0x0000000c2e087c2b */ /* 0x000fd00008000008 */
[----:B--2---:R-:W-:Y:S02]  /*2e50*/  DMUL R54, R8, -R50 ;  /* 0x8000003208367228 */ /* 0x004fe40000000000 */
[----:B-1----:R-:W-:Y:S02]  /*2e60*/  DFMA R62, R60, -R64, 1 ;  /* 0x3ff000003c3e742b */ /* 0x002fe40000000840 */
[----:B------:R-:W-:-:S04]  /*2e70*/  DADD R50, R50, R50 ;  /* 0x0000000032327229 */ /* 0x000fc80000000032 */
[----:B------:R-:W-:Y:S02]  /*2e80*/  DFMA R56, R54, R56, 6.75539944105574400000e+15 ;  /* 0x433800003638742b */ /* 0x000fe40000000038 */
[----:B------:R-:W-:Y:S01]  /*2e90*/  DFMA R62, R62, R62, R62 ;  /* 0x0000003e3e3e722b */ /* 0x000fe2000000003e */
[----:B------:R-:W-:Y:S01]  /*2ea0*/  FSETP.GEU.AND P0, PT, |R55|, 4.1917929649353027344, PT ;  /* 0x4086232b3700780b */ /* 0x000fe20003f0e200 */
[----:B------:R-:W-:-:S04]  /*2eb0*/  DMUL R10, R50, R10 ;  /* 0x0000000a320a7228 */ /* 0x000fc80000000000 */
[----:B------:R-:W-:Y:S02]  /*2ec0*/  DADD R8, R56, -6.75539944105574400000e+15 ;  /* 0xc338000038087429 */ /* 0x000fe40000000000 */
[----:B------:R-:W-:Y:S02]  /*2ed0*/  DFMA R62, R60, R62, R60 ;  /* 0x0000003e3c3e722b */ /* 0x000fe4000000003c */
[----:B------:R-:W-:-:S04]  /*2ee0*/  DMUL R60, R48, UR10 ;  /* 0x0000000a303c7c28 */ /* 0x000fc80008000000 */
[----:B------:R-:W-:Y:S01]  /*2ef0*/  DFMA R58, R8, -UR20, R54 ;  /* 0x80000014083a7c2b */ /* 0x000fe20008000036 */
[----:B------:R-:W-:Y:S01]  /*2f00*/  UMOV UR20, 0x3b39803f ;  /* 0x3b39803f00147882 */ /* 0x000fe20000000000 */
[----:B------:R-:W-:Y:S01]  /*2f10*/  UMOV UR21, 0x3c7abc9e ;  /* 0x3c7abc9e00157882 */ /* 0x000fe20000000000 */
[----:B------:R-:W-:Y:S02]  /*2f20*/  DFMA R66, R62, -R64, 1 ;  /* 0x3ff000003e42742b */ /* 0x000fe40000000840 */
[----:B------:R-:W-:-:S03]  /*2f30*/  DFMA R60, R46, UR8, R60 ;  /* 0x000000082e3c7c2b */ /* 0x000fc6000800003c */
[----:B------:R-:W-:Y:S01]  /*2f40*/  DFMA R58, R8, -UR20, R58 ;  /* 0x80000014083a7c2b */ /* 0x000fe2000800003a */
[----:B------:R-:W-:Y:S01]  /*2f50*/  UMOV UR20, 0x69ce2bdf ;  /* 0x69ce2bdf00147882 */ /* 0x000fe20000000000 */
[----:B------:R-:W-:Y:S01]  /*2f60*/  IMAD.MOV.U32 R8, RZ, RZ, -0x35dec16 ;  /* 0xfca213eaff087424 */ /* 0x000fe200078e00ff */
[----:B------:R-:W-:Y:S01]  /*2f70*/  MOV R9, 0x3e928af3 ;  /* 0x3e928af300097802 */ /* 0x000fe20000000f00 */
[----:B------:R-:W-:Y:S01]  /*2f80*/  UMOV UR21, 0x3e5ade15 ;  /* 0x3e5ade1500157882 */ /* 0x000fe20000000000 */
[----:B------:R-:W-:Y:S02]  /*2f90*/  DFMA R68, R62, R66, R62 ;  /* 0x000000423e44722b */ /* 0x000fe4000000003e */
[----:B------:R-:W-:Y:S02]  /*2fa0*/  DADD R66, R16, -R60 ;  /* 0x0000000010427229 */ /* 0x000fe4000000083c */
[----:B------:R-:W-:Y:S01]  /*2fb0*/  DFMA R8, R58, UR20, R8 ;  /* 0x000000143a087c2b */ /* 0x000fe20008000008 */
[----:B------:R-:W-:Y:S01]  /*2fc0*/  UMOV UR20, 0x62401315 ;  /* 0x6240131500147882 */ /* 0x000fe20000000000 */
[----:B------:R-:W-:-:S04]  /*2fd0*/  UMOV UR21, 0x3ec71dee ;  /* 0x3ec71dee00157882 */ /* 0x000fc80000000000 */
[----:B------:R-:W-:Y:S02]  /*2fe0*/  DMUL R62, R68, R66 ;  /* 0x00000042443e7228 */ /* 0x000fe40000000000 */
[----:B------:R-:W-:Y:S01]  /*2ff0*/  DFMA R8, R58, R8, UR20 ;  /* 0x000000143a087e2b */ /* 0x000fe20008000008 */
[----:B------:R-:W-:Y:S01]  /*3000*/  UMOV UR20, 0x7c89eb71 ;  /* 0x7c89eb7100147882 */ /* 0x000fe20000000000 */
[----:B------:R-:W-:Y:S01]  /*3010*/  UMOV UR21, 0x3efa0199 ;  /* 0x3efa019900157882 */ /* 0x000fe20000000000 */
[----:B------:R-:W-:-:S03]  /*3020*/  FSETP.GEU.AND P3, PT, |R67|, 6.5827683646048100446e-37, PT ;  /* 0x036000004300780b */ /* 0x000fc60003f6e200 */
[----:B------:R-:W-:Y:S02]  /*3030*/  DFMA R64, R62, -R64, R66 ;  /* 0x800000403e40722b */ /* 0x000fe40000000042 */
        /* <DEDUP_REMOVED lines=18> */
[----:B------:R-:W-:Y:S02]  /*3160*/  DFMA R60, R58, R8, UR20 ;  /* 0x000000143a3c7e2b */ /* 0x000fe40008000008 */
[----:B------:R-:W-:-:S06]  /*3170*/  DFMA R8, R68, R64, R62 ;  /* 0x000000404408722b */ /* 0x000fcc000000003e */
[----:B------:R-:W-:-:S04]  /*3180*/  DFMA R60, R58, R60, 1 ;  /* 0x3ff000003a3c742b */ /* 0x000fc8000000003c */
[----:B------:R-:W-:-:S04]  /*3190*/  FFMA R53, RZ, UR18, R9 ;  /* 0x00000012ff357c23 */ /* 0x000fc80008000009 */
[----:B------:R-:W-:Y:S01]  /*31a0*/  DFMA R60, R58, R60, 1 ;  /* 0x3ff000003a3c742b */ /* 0x000fe2000000003c */
[----:B------:R-:W-:-:S09]  /*31b0*/  FSETP.GT.AND P2, PT, |R53|, 1.469367938527859385e-39, PT ;  /* 0x001000003500780b */ /* 0x000fd20003f44200 */
        /* <DEDUP_REMOVED lines=8> */
[----:B------:R-:W-:Y:S02]  /*3240*/  @!P1 MOV R54, R60 ;  /* 0x0000003c00369202 */ /* 0x000fe40000000f00 */
[----:B------:R-:W-:Y:S02]  /*3250*/  @!P1 SHF.R.S32.HI R55, RZ, 0x1, R50 ;  /* 0x00000001ff379819 */ /* 0x000fe40000011432 */
[----:B------:R-:W-:-:S03]  /*3260*/  FSEL R50, R58, RZ, P0 ;  /* 0x000000ff3a327208 */ /* 0x000fc60000000000 */
[----:B------:R-:W-:Y:S02]  /*3270*/  @!P1 IMAD.IADD R56, R56, 0x1, -R55 ;  /* 0x0000000138389824 */ /* 0x000fe400078e0a37 */
[----:B------:R-:W-:-:S03]  /*3280*/  @!P1 IMAD R55, R55, 0x100000, R61 ;  /* 0x0010000037379824 */ /* 0x000fc600078e023d */
[----:B------:R-:W-:Y:S01]  /*3290*/  @!P1 LEA R57, R56, 0x3ff00000, 0x14 ;  /* 0x3ff0000038399811 */ /* 0x000fe200078ea0ff */
[----:B------:R-:W-:-:S06]  /*32a0*/  @!P1 IMAD.MOV.U32 R56, RZ, RZ, RZ ;  /* 0x000000ffff389224 */ /* 0x000fcc00078e00ff */
[----:B------:R-:W-:-:S11]  /*32b0*/  @!P1 DMUL R50, R54, R56 ;  /* 0x0000003836329228 */ /* 0x000fd60000000000 */
.L_x_35:
[----:B------:R-:W-:Y:S05]  /*32c0*/  BSYNC.RECONVERGENT B2 ;  /* 0x0000000000027941 */ /* 0x000fea0003800200 */
.L_x_34:
[----:B------:R-:W-:Y:S04]  /*32d0*/  BSSY.RECONVERGENT B3, `(.L_x_36) ;  /* 0x000000b000037945 */ /* 0x000fe80003800200 */
        /* <DEDUP_REMOVED lines=10> */
.L_x_37:
[----:B------:R-:W-:Y:S05]  /*3380*/  BSYNC.RECONVERGENT B3 ;  /* 0x0000000000037941 */ /* 0x000fea0003800200 */
.L_x_36:
[----:B------:R-:W-:Y:S01]  /*3390*/  DADD R54, -RZ, |R8| ;  /* 0x00000000ff367229 */ /* 0x000fe20000000508 */
[----:B------:R-:W-:Y:S01]  /*33a0*/  BSSY.RECONVERGENT B2, `(.L_x_38) ;  /* 0x0000005000027945 */ /* 0x000fe20003800200 */
[----:B------:R-:W-:-:S08]  /*33b0*/  MOV R78, 0x33f0 ;  /* 0x000033f0004e7802 */ /* 0x000fd00000000f00 */
[----:B------:R-:W-:Y:S02]  /*33c0*/  IMAD.MOV.U32 R80, RZ, RZ, R54 ;  /* 0x000000ffff507224 */ /* 0x000fe400078e0036 */
[----:B------:R-:W-:-:S07]  /*33d0*/  IMAD.MOV.U32 R53, RZ, RZ, R55 ;  /* 0x000000ffff357224 */ /* 0x000fce00078e0037 */
[----:B------:R-:W-:Y:S05]  /*33e0*/  CALL.REL.NOINC `($_Z20kernel_loglikelihoodiPddddddddS_$__internal_accurate_pow) ;  /* 0x0000007c00fc7944 */ /* 0x000fea0003c00000 */
[----:B------:R-:W-:Y:S05]  /*33f0*/  BSYNC.RECONVERGENT B2 ;  /* 0x0000000000027941 */ /* 0x000fea0003800200 */
.L_x_38:
[C---:B------:R-:W-:Y:S01]  /*3400*/  DADD R54, R8.reuse, 2 ;  /* 0x4000000008367429 */ /* 0x040fe20000000000 */
[----:B------:R-:W-:Y:S01]  /*3410*/  BSSY.RECONVERGENT B2, `(.L_x_39) ;  /* 0x000000d000027945 */ /* 0x000fe20003800200 */
[----:B------:R-:W-:-:S08]  /*3420*/  DSETP.NEU.AND P0, PT, R8, RZ, PT ;  /* 0x000000ff0800722a */ /* 0x000fd00003f0d000 */
[----:B------:R-:W-:Y:S02]  /*3430*/  LOP3.LUT R54, R55, 0x7ff00000, RZ, 0xc0, !PT ;  /* 0x7ff0000037367812 */ /* 0x000fe400078ec0ff */
[----:B------:R-:W-:Y:S02]  /*3440*/  FSEL R55, R60, RZ, P0 ;  /* 0x000000ff3c377208 */ /* 0x000fe40000000000 */
[----:B------:R-:W-:Y:S02]  /*3450*/  ISETP.NE.AND P1, PT, R54, 0x7ff00000, PT ;  /* 0x7ff000003600780c */ /* 0x000fe40003f25270 */
[----:B------:R-:W-:-:S11]  /*3460*/  FSEL R54, R53, RZ, P0 ;  /* 0x000000ff35367208 */ /* 0x000fd60000000000 */
[----:B------:R-:W-:Y:S05]  /*3470*/  @P1 BRA `(.L_x_40) ;  /* 0x0000000000181947 */ /* 0x000fea0003800000 */
[----:B------:R-:W-:-:S14]  /*3480*/  DSETP.NAN.AND P0, PT, R8, R8, PT ;  /* 0x000000080800722a */ /* 0x000fdc0003f08000 */
[----:B------:R-:W-:Y:S01]  /*3490*/  @P0 DADD R54, R8, 2 ;  /* 0x4000000008360429 */ /* 0x000fe20000000000 */
[----:B------:R-:W-:Y:S10]  /*34a0*/  @P0 BRA `(.L_x_40) ;  /* 0x00000000000c0947 */ /* 0x000ff40003800000 */
[----:B------:R-:W-:-:S14]  /*34b0*/  DSETP.NEU.AND P0, PT, |R8|, +INF , PT ;  /* 0x7ff000000800742a */ /* 0x000fdc0003f0d200 */
[----:B------:R-:W-:Y:S02]  /*34c0*/  @!P0 IMAD.MOV.U32 R54, RZ, RZ, 0x0 ;  /* 0x00000000ff368424 */ /* 0x000fe400078e00ff */
[----:B------:R-:W-:-:S07]  /*34d0*/  @!P0 IMAD.MOV.U32 R55, RZ, RZ, 0x7ff00000 ;  /* 0x7ff00000ff378424 */ /* 0x000fce00078e00ff */
.L_x_40:
[----:B------:R-:W-:Y:S05]  /*34e0*/  BSYNC.RECONVERGENT B2 ;  /* 0x0000000000027941 */ /* 0x000fea0003800200 */
.L_x_39:
[----:B------:R-:W-:Y:S01]  /*34f0*/  DMUL R54, R54, -0.5 ;  /* 0xbfe0000036367828 */ /* 0x000fe20000000000 */
[----:B------:R-:W-:Y:S01]  /*3500*/  IMAD.MOV.U32 R56, RZ, RZ, 0x3b39803f ;  /* 0x3b39803fff387424 */ /* 0x000fe200078e00ff */
[----:B------:R-:W-:Y:S01]  /*3510*/  DSETP.NEU.AND P0, PT, R8, 1, PT ;  /* 0x3ff000000800742a */ /* 0x000fe20003f0d000 */
[----:B------:R-:W-:Y:S01]  /*3520*/  IMAD.MOV.U32 R57, RZ, RZ, 0x3c7abc9e ;  /* 0x3c7abc9eff397424 */ /* 0x000fe200078e00ff */
[----:B------:R-:W-:Y:S01]  /*3530*/  MOV R8, 0x652b82fe ;  /* 0x652b82fe00087802 */ /* 0x000fe20000000f00 */
[----:B------:R-:W-:Y:S01]  /*3540*/  IMAD.MOV.U32 R9, RZ, RZ, 0x3ff71547 ;  /* 0x3ff71547ff097424 */ /* 0x000fe200078e00ff */
[----:B------:R-:W-:Y:S01]  /*3550*/  DADD R86, -RZ, |R10| ;  /* 0x00000000ff567229 */ /* 0x000fe2000000050a */
[----:B------:R-:W-:Y:S01]  /*3560*/  IMAD.MOV.U32 R64, RZ, RZ, 0x62401315 ;  /* 0x62401315ff407424 */ /* 0x000fe200078e00ff */
[----:B------:R-:W-:Y:S01]  /*3570*/  BSSY.RECONVERGENT B2, `(.L_x_41) ;  /* 0x000003b000027945 */ /* 0x000fe20003800200 */
[----:B------:R-:W-:Y:S01]  /*3580*/  IMAD.MOV.U32 R65, RZ, RZ, 0x3ec71dee ;  /* 0x3ec71deeff417424 */ /* 0x000fe200078e00ff */
[----:B------:R-:W-:Y:S01]  /*3590*/  FSEL R80, R54, RZ, P0 ;  /* 0x000000ff36507208 */ /* 0x000fe20000000000 */
[----:B------:R-:W-:Y:S01]  /*35a0*/  IMAD.MOV.U32 R54, RZ, RZ, -0x105c611 ;  /* 0xfefa39efff367424 */ /* 0x000fe200078e00ff */
[----:B------:R-:W-:Y:S01]  /*35b0*/  FSEL R81, R55, -1.75, P0 ;  /* 0xbfe0000037517808 */ /* 0x000fe20000000000 */
[----:B------:R-:W-:-:S03]  /*35c0*/  IMAD.MOV.U32 R55, RZ, RZ, 0x3fe62e42 ;  /* 0x3fe62e42ff377424 */ /* 0x000fc600078e00ff */
[----:B------:R-:W-:Y:S01]  /*35d0*/  FSETP.GEU.AND P0, PT, |R81|, 4.1917929649353027344, PT ;  /* 0x4086232b5100780b */ /* 0x000fe20003f0e200 */
[----:B------:R-:W-:Y:S01]  /*35e0*/  IMAD.MOV.U32 R53, RZ, RZ, R87 ;  /* 0x000000ffff357224 */ /* 0x000fe200078e0057 */
[----:B------:R-:W-:-:S08]  /*35f0*/  DFMA R62, R80, R8, 6.75539944105574400000e+15 ;  /* 0x43380000503e742b */ /* 0x000fd00000000008 */
[----:B------:R-:W-:-:S08]  /*3600*/  DADD R58, R62, -6.75539944105574400000e+15 ;  /* 0xc33800003e3a7429 */ /* 0x000fd00000000000 */
[----:B------:R-:W-:-:S08]  /*3610*/  DFMA R60, R58, -R54, R80 ;  /* 0x800000363a3c722b */ /* 0x000fd00000000050 */
[----:B------:R-:W-:Y:S01]  /*3620*/  DFMA R82, R58, -R56, R60 ;  /* 0x800000383a52722b */ /* 0x000fe2000000003c */
[----:B------:R-:W-:Y:S01]  /*3630*/  MOV R58, 0x69ce2bdf ;  /* 0x69ce2bdf003a7802 */ /* 0x000fe20000000f00 */
[----:B------:R-:W-:Y:S02]  /*3640*/  IMAD.MOV.U32 R59, RZ, RZ, 0x3e5ade15 ;  /* 0x3e5ade15ff3b7424 */ /* 0x000fe400078e00ff */
[----:B------:R-:W-:Y:S02]  /*3650*/  IMAD.MOV.U32 R60, RZ, RZ, -0x35dec16 ;  /* 0xfca213eaff3c7424 */ /* 0x000fe400078e00ff */
[----:B------:R-:W-:-:S06]  /*3660*/  IMAD.MOV.U32 R61, RZ, RZ, 0x3e928af3 ;  /* 0x3e928af3ff3d7424 */ /* 0x000fcc00078e00ff */
[----:B------:R-:W-:-:S08]  /*3670*/  DFMA R66, R82, R58, R60 ;  /* 0x0000003a5242722b */ /* 0x000fd0000000003c */
[----:B------:R-:W-:Y:S01]  /*3680*/  DFMA R68, R82, R66, R64 ;  /* 0x000000425244722b */ /* 0x000fe20000000040 */
[----:B------:R-:W-:Y:S01]  /*3690*/  MOV R66, 0x7c89eb71 ;  /* 0x7c89eb7100427802 */ /* 0x000fe20000000f00 */
[----:B------:R-:W-:-:S06]  /*36a0*/  IMAD.MOV.U32 R67, RZ, RZ, 0x3efa0199 ;  /* 0x3efa0199ff437424 */ /* 0x000fcc00078e00ff */
[----:B------:R-:W-:Y:S01]  /*36b0*/  DFMA R70, R82, R68, R66 ;  /* 0x000000445246722b */ /* 0x000fe20000000042 */
[----:B------:R-:W-:Y:S02]  /*36c0*/  IMAD.MOV.U32 R68, RZ, RZ, 0x14761f65 ;  /* 0x14761f65ff447424 */ /* 0x000fe400078e00ff */
[----:B------:R-:W-:-:S06]  /*36d0*/  IMAD.MOV.U32 R69, RZ, RZ, 0x3f2a01a0 ;  /* 0x3f2a01a0ff457424 */ /* 0x000fcc00078e00ff */
[----:B------:R-:W-:Y:S01]  /*36e0*/  DFMA R72, R82, R70, R68 ;  /* 0x000000465248722b */ /* 0x000fe20000000044 */
[----:B------:R-:W-:Y:S02]  /*36f0*/  IMAD.MOV.U32 R70, RZ, RZ, 0x1852b7af ;  /* 0x1852b7afff467424 */ /* 0x000fe400078e00ff */
[----:B------:R-:W-:-:S06]  /*3700*/  IMAD.MOV.U32 R71, RZ, RZ, 0x3f56c16c ;  /* 0x3f56c16cff477424 */ /* 0x000fcc00078e00ff */
        /* <DEDUP_REMOVED lines=12> */
[----:B------:R-:W-:-:S08]  /*37d0*/  DFMA R84, R82, R84, R78 ;  /* 0x000000545254722b */ /* 0x000fd0000000004e */
[----:B------:R-:W-:-:S08]  /*37e0*/  DFMA R84, R82, R84, 1 ;  /* 0x3ff000005254742b */ /* 0x000fd00000000054 */
[----:B------:R-:W-:Y:S01]  /*37f0*/  DFMA R84, R82, R84, 1 ;  /* 0x3ff000005254742b */ /* 0x000fe20000000054 */
[----:B------:R-:W-:-:S05]  /*3800*/  VIADD R82, R53, 0xbfd9e604 ;  /* 0xbfd9e60435527836 */ /* 0x000fca0000000000 */
[----:B------:R-:W-:-:S04]  /*3810*/  ISETP.GT.U32.AND P2, PT, R82, 0x799e603, PT ;  /* 0x0799e6035200780c */ /* 0x000fc80003f44070 */
        /* <DEDUP_REMOVED lines=8> */
[----:B------:R-:W-:Y:S01]  /*38a0*/  @!P1 IMAD.MOV.U32 R80, RZ, RZ, RZ ;  /* 0x000000ffff509224 */ /* 0x000fe200078e00ff */
[----:B------:R-:W-:Y:S02]  /*38b0*/  FSEL R83, R83, RZ, P0 ;  /* 0x000000ff53537208 */ /* 0x000fe40000000000 */
[----:B------:R-:W-:-:S04]  /*38c0*/  @!P1 SHF.R.S32.HI R63, RZ, 0x1, R63 ;  /* 0x00000001ff3f9819 */ /* 0x000fc8000001143f */
[----:B------:R-:W-:Y:S01]  /*38d0*/  @!P1 IADD3 R62, PT, PT, R62, -R63, RZ ;  /* 0x8000003f3e3e9210 */ /* 0x000fe20007ffe0ff */
[----:B------:R-:W-:-:S03]  /*38e0*/  @!P1 IMAD R63, R63, 0x100000, R85 ;  /* 0x001000003f3f9824 */ /* 0x000fc600078e0255 */
[----:B------:R-:W-:Y:S01]  /*38f0*/  @!P1 LEA R81, R62, 0x3ff00000, 0x14 ;  /* 0x3ff000003e519811 */ /* 0x000fe200078ea0ff */
[----:B------:R-:W-:-:S06]  /*3900*/  @!P1 IMAD.MOV.U32 R62, RZ, RZ, R84 ;  /* 0x000000ffff3e9224 */ /* 0x000fcc00078e0054 */
[----:B------:R-:W-:-:S11]  /*3910*/  @!P1 DMUL R82, R62, R80 ;  /* 0x000000503e529228 */ /* 0x000fd60000000000 */
.L_x_42:
[----:B------:R-:W-:Y:S05]  /*3920*/  BSYNC.RECONVERGENT B2 ;  /* 0x0000000000027941 */ /* 0x000fea0003800200 */
.L_x_41:
[----:B------:R-:W-:Y:S01]  /*3930*/  BSSY.RECONVERGENT B2, `(.L_x_43) ;  /* 0x000009f000027945 */ /* 0x000fe20003800200 */
[----:B------:R-:W-:-:S03]  /*3940*/  DMUL R50, R82, R50 ;  /* 0x0000003252327228 */ /* 0x000fc60000000000 */
[----:B------:R-:W-:Y:S08]  /*3950*/  @P2 BRA `(.L_x_44) ;  /* 0x0000000400a82947 */ /* 0x000ff00003800000 */
[----:B------:R-:W-:Y:S01]  /*3960*/  DMUL R62, |R10|, 0.5 ;  /* 0x3fe000000a3e7828 */ /* 0x000fe20000000200 */
[----:B------:R-:W0:Y:S01]  /*3970*/  MUFU.RCP64H R87, R53 ;  /* 0x0000003500577308 */ /* 0x000e220000001800 */
[----:B------:R-:W-:Y:S01]  /*3980*/  IMAD.MOV.U32 R86, RZ, RZ, RZ ;  /* 0x000000ffff567224 */ /* 0x000fe200078e00ff */
[----:B------:R-:W-:Y:S05]  /*3990*/  BSSY.RECONVERGENT B3, `(.L_x_45) ;  /* 0x0000026000037945 */ /* 0x000fea0003800200 */
[----:B------:R-:W-:Y:S02]  /*39a0*/  DFMA R80, R62, R8, 6.75539944105574400000e+15 ;  /* 0x433800003e50742b */ /* 0x000fe40000000008 */
[----:B------:R-:W-:-:S06]  /*39b0*/  FSETP.GEU.AND P0, PT, |R63|, 4.1917929649353027344, PT ;  /* 0x4086232b3f00780b */ /* 0x000fcc0003f0e200 */
[----:B------:R-:W-:Y:S02]  /*39c0*/  DADD R82, R80, -6.75539944105574400000e+15 ;  /* 0xc338000050527429 */ /* 0x000fe40000000000 */
[----:B0-----:R-:W-:-:S06]  /*39d0*/  DFMA R88, -|R10|, R86, 1 ;  /* 0x3ff000000a58742b */ /* 0x001fcc0000000356 */
[----:B------:R-:W-:-:S08]  /*39e0*/  DFMA R84, R82, -R54, R62 ;  /* 0x800000365254722b */ /* 0x000fd0000000003e */
[----:B------:R-:W-:-:S08]  /*39f0*/  DFMA R84, R82, -R56, R84 ;  /* 0x800000385254722b */ /* 0x000fd00000000054 */
[----:B------:R-:W-:-:S08]  /*3a00*/  DFMA R82, R84, R58, R60 ;  /* 0x0000003a5452722b */ /* 0x000fd0000000003c */
        /* <DEDUP_REMOVED lines=8> */
[----:B------:R-:W-:-:S08]  /*3a90*/  DFMA R82, R84, R82, 1 ;  /* 0x3ff000005452742b */ /* 0x000fd00000000052 */
[----:B------:R-:W-:Y:S02]  /*3aa0*/  DFMA R90, R84, R82, 1 ;  /* 0x3ff00000545a742b */ /* 0x000fe40000000052 */
[----:B------:R-:W-:-:S08]  /*3ab0*/  DFMA R84, R88, R88, R88 ;  /* 0x000000585854722b */ /* 0x000fd00000000058 */
[----:B------:R-:W-:Y:S01]  /*3ac0*/  DFMA R84, R86, R84, R86 ;  /* 0x000000545654722b */ /* 0x000fe20000000056 */
[----:B------:R-:W-:Y:S01]  /*3ad0*/  IMAD R83, R80, 0x100000, R91 ;  /* 0x0010000050537824 */ /* 0x000fe200078e025b */
[----:B------:R-:W-:Y:S01]  /*3ae0*/  MOV R86, 0x4ff37461 ;  /* 0x4ff3746100567802 */ /* 0x000fe20000000f00 */
[----:B------:R-:W-:Y:S02]  /*3af0*/  IMAD.MOV.U32 R87, RZ, RZ, 0x41ffefdd ;  /* 0x41ffefddff577424 */ /* 0x000fe400078e00ff */
        /* <DEDUP_REMOVED lines=15> */
.L_x_46:
[----:B------:R-:W-:Y:S05]  /*3bf0*/  BSYNC.RECONVERGENT B3 ;  /* 0x0000000000037941 */ /* 0x000fea0003800200 */
.L_x_45:
[----:B------:R-:W-:Y:S01]  /*3c00*/  UMOV UR20, 0xfc237b1d ;  /* 0xfc237b1d00147882 */ /* 0x000fe20000000000 */
[----:B------:R-:W-:Y:S01]  /*3c10*/  UMOV UR21, 0x41f2f851 ;  /* 0x41f2f85100157882 */ /* 0x000fe20000000000 */
[----:B------:R-:W-:Y:S01]  /*3c20*/  IMAD.MOV.U32 R90, RZ, RZ, 0x0 ;  /* 0x00000000ff5a7424 */ /* 0x000fe200078e00ff */
[----:B------:R-:W-:Y:S01]  /*3c30*/  DFMA R62, R84, UR20, R86 ;  /* 0x00000014543e7c2b */ /* 0x000fe20008000056 */
[----:B------:R-:W-:Y:S01]  /*3c40*/  UMOV UR20, 0x7f57f70 ;  /* 0x07f57f7000147882 */ /* 0x000fe20000000000 */
[----:B------:R-:W-:Y:S01]  /*3c50*/  UMOV UR21, 0x41fa8a19 ;  /* 0x41fa8a1900157882 */ /* 0x000fe20000000000 */
[----:B------:R-:W-:-:S05]  /*3c60*/  IMAD.MOV.U32 R91, RZ, RZ, 0x3fd80000 ;  /* 0x3fd80000ff5b7424 */ /* 0x000fca00078e00ff */
[----:B------:R-:W-:Y:S01]  /*3c70*/  DFMA R62, R84, R62, -UR20 ;  /* 0x80000014543e7e2b */ /* 0x000fe2000800003e */
[----:B------:R-:W-:Y:S01]  /*3c80*/  UMOV UR20, 0x52851c22 ;  /* 0x52851c2200147882 */ /* 0x000fe20000000000 */
[----:B------:R-:W-:-:S06]  /*3c90*/  UMOV UR21, 0x41e10b68 ;  /* 0x41e10b6800157882 */ /* 0x000fcc0000000000 */
[----:B------:R-:W-:Y:S01]  /*3ca0*/  DFMA R62, R84, R62, UR20 ;  /* 0x00000014543e7e2b */ /* 0x000fe2000800003e */
[----:B------:R-:W-:Y:S01]  /*3cb0*/  UMOV UR20, 0x57ccb350 ;  /* 0x57ccb35000147882 */ /* 0x000fe20000000000 */
[----:B------:R-:W-:-:S06]  /*3cc0*/  UMOV UR21, 0x41b925fc ;  /* 0x41b925fc00157882 */ /* 0x000fcc0000000000 */
        /* <DEDUP_REMOVED lines=23> */
[----:B------:R-:W0:Y:S01]  /*3e40*/  MUFU.RSQ64H R63, R53 ;  /* 0x00000035003f7308 */ /* 0x000e220000001c00 */
[----:B------:R-:W-:Y:S01]  /*3e50*/  UMOV UR21, 0x3fb6aa7c ;  /* 0x3fb6aa7c00157882 */ /* 0x000fe20000000000 */
[----:B------:R-:W-:-:S04]  /*3e60*/  IMAD.MOV.U32 R62, RZ, RZ, RZ ;  /* 0x000000ffff3e7224 */ /* 0x000fc800078e00ff */
[----:B------:R-:W-:Y:S01]  /*3e70*/  DFMA R80, R84, R80, UR20 ;  /* 0x0000001454507e2b */ /* 0x000fe20008000050 */
[----:B------:R-:W-:Y:S01]  /*3e80*/  UMOV UR20, 0x735a091e ;  /* 0x735a091e00147882 */ /* 0x000fe20000000000 */
[----:B------:R-:W-:-:S06]  /*3e90*/  UMOV UR21, 0x3fa6eac2 ;  /* 0x3fa6eac200157882 */ /* 0x000fcc0000000000 */
[----:B------:R-:W-:Y:S01]  /*3ea0*/  DFMA R86, R84, R80, UR20 ;  /* 0x0000001454567e2b */ /* 0x000fe20008000050 */
[----:B------:R-:W-:Y:S01]  /*3eb0*/  UMOV UR20, 0x90561e71 ;  /* 0x90561e7100147882 */ /* 0x000fe20000000000 */
[----:B------:R-:W-:Y:S01]  /*3ec0*/  UMOV UR21, 0x3f9debaa ;  /* 0x3f9debaa00157882 */ /* 0x000fe20000000000 */
[----:B0-----:R-:W-:-:S05]  /*3ed0*/  DMUL R80, R62, R62 ;  /* 0x0000003e3e507228 */ /* 0x001fca0000000000 */
[----:B------:R-:W-:Y:S01]  /*3ee0*/  DFMA R86, R84, R86, UR20 ;  /* 0x0000001454567e2b */ /* 0x000fe20008000056 */
[----:B------:R-:W-:Y:S01]  /*3ef0*/  UMOV UR20, 0xdfd23f70 ;  /* 0xdfd23f7000147882 */ /* 0x000fe20000000000 */
[----:B------:R-:W-:Y:S01]  /*3f00*/  UMOV UR21, 0x3f9cb94d ;  /* 0x3f9cb94d00157882 */ /* 0x000fe20000000000 */
[----:B------:R-:W-:-:S05]  /*3f10*/  DFMA R80, |R10|, -R80, 1 ;  /* 0x3ff000000a50742b */ /* 0x000fca0000000a50 */
[----:B------:R-:W-:Y:S01]  /*3f20*/  DFMA R88, R84, R86, UR20 ;  /* 0x0000001454587e2b */ /* 0x000fe20008000056 */
[----:B------:R-:W-:Y:S01]  /*3f30*/  UMOV UR20, 0x33d30179 ;  /* 0x33d3017900147882 */ /* 0x000fe20000000000 */
[----:B------:R-:W-:Y:S01]  /*3f40*/  UMOV UR21, 0x3fa98845 ;  /* 0x3fa9884500157882 */ /* 0x000fe20000000000 */
[----:B------:R-:W-:Y:S02]  /*3f50*/  DFMA R86, R80, R90, 0.5 ;  /* 0x3fe000005056742b */ /* 0x000fe4000000005a */
[----:B------:R-:W-:-:S03]  /*3f60*/  DMUL R80, R62, R80 ;  /* 0x000000503e507228 */ /* 0x000fc60000000000 */
[----:B------:R-:W-:Y:S01]  /*3f70*/  DFMA R88, R84, R88, UR20 ;  /* 0x0000001454587e2b */ /* 0x000fe20008000058 */
[----:B------:R-:W-:Y:S01]  /*3f80*/  UMOV UR20, 0x33d43657 ;  /* 0x33d4365700147882 */ /* 0x000fe20000000000 */
[----:B------:R-:W-:-:S03]  /*3f90*/  UMOV UR21, 0x3fd98845 ;  /* 0x3fd9884500157882 */ /* 0x000fc60000000000 */
[----:B------:R-:W-:-:S03]  /*3fa0*/  DFMA R80, R80, R86, R62 ;  /* 0x000000565050722b */ /* 0x000fc6000000003e */
[----:B------:R-:W-:-:S08]  /*3fb0*/  DFMA R88, R84, R88, UR20 ;  /* 0x0000001454587e2b */ /* 0x000fd00008000058 */
[----:B------:R-:W-:-:S08]  /*3fc0*/  DMUL R80, R80, R88 ;  /* 0x0000005850507228 */ /* 0x000fd00000000000 */
[----:B------:R-:W-:-:S08]  /*3fd0*/  DMUL R80, R80, R82 ;  /* 0x0000005250507228 */ /* 0x000fd00000000000 */
[----:B------:R-:W-:Y:S01]  /*3fe0*/  DMUL R62, R80, R82 ;  /* 0x00000052503e7228 */ /* 0x000fe20000000000 */
[----:B------:R-:W-:Y:S10]  /*3ff0*/  BRA `(.L_x_47) ;  /* 0x0000000000c87947 */ /* 0x000ff40003800000 */
.L_x_44:
[----:B------:R-:W-:Y:S01]  /*4000*/  DMUL R62, R10, R10 ;  /* 0x0000000a0a3e7228 */ /* 0x000fe20000000000 */
[----:B------:R-:W-:Y:S01]  /*4010*/  IMAD.MOV.U32 R80, RZ, RZ, 0x50ab516f ;  /* 0x50ab516fff507424 */ /* 0x000fe200078e00ff */
[----:B------:R-:W-:Y:S01]  /*4020*/  UMOV UR20, 0x92957da6 ;  /* 0x92957da600147882 */ /* 0x000fe20000000000 */
[----:B------:R-:W-:Y:S01]  /*4030*/  IMAD.MOV.U32 R81, RZ, RZ, 0x3858c41d ;  /* 0x3858c41dff517424 */ /* 0x000fe200078e00ff */
[----:B------:R-:W-:-:S05]  /*4040*/  UMOV UR21, 0x37d4d7f5 ;  /* 0x37d4d7f500157882 */ /* 0x000fca0000000000 */
        /* <DEDUP_REMOVED lines=43> */
[----:B------:R-:W-:-:S08]  /*4300*/  DFMA R80, R62, R80, 0.25 ;  /* 0x3fd000003e50742b */ /* 0x000fd00000000050 */
[----:B------:R-:W-:-:S11]  /*4310*/  DFMA R62, R62, R80, 1 ;  /* 0x3ff000003e3e742b */ /* 0x000fd60000000050 */
.L_x_47:
[----:B------:R-:W-:Y:S05]  /*4320*/  BSYNC.RECONVERGENT B2 ;  /* 0x0000000000027941 */ /* 0x000fea0003800200 */
.L_x_43:
[----:B------:R-:W-:Y:S01]  /*4330*/  IADD3 R80, PT, PT, R53, -0x40260000, RZ ;  /* 0xbfda000035507810 */ /* 0x000fe20007ffe0ff */
[----:B------:R-:W-:Y:S01]  /*4340*/  DMUL R48, R48, UR12 ;  /* 0x0000000c30307c28 */ /* 0x000fe20008000000 */
[----:B------:R-:W-:Y:S02]  /*4350*/  BSSY.RECONVERGENT B2, `(.L_x_48) ;  /* 0x00000a2000027945 */ /* 0x000fe40003800200 */
[----:B------:R-:W-:-:S05]  /*4360*/  ISETP.GT.U32.AND P0, PT, R80, 0x799ffff, PT ;  /* 0x0799ffff5000780c */ /* 0x000fca0003f04070 */
[----:B------:R-:W-:-:S08]  /*4370*/  DFMA R48, R46, UR14, R48 ;  /* 0x0000000e2e307c2b */ /* 0x000fd00008000030 */
[----:B------:R-:W-:Y:S05]  /*4380*/  @P0 BRA `(.L_x_49) ;  /* 0x0000000400ac0947 */ /* 0x000fea0003800000 */
[----:B------:R-:W-:Y:S01]  /*4390*/  DMUL R80, |R10|, 0.5 ;  /* 0x3fe000000a507828 */ /* 0x000fe20000000200 */
[----:B------:R-:W-:Y:S07]  /*43a0*/  BSSY.RECONVERGENT B3, `(.L_x_50) ;  /* 0x0000028000037945 */ /* 0x000fee0003800200 */
[----:B------:R-:W-:Y:S02]  /*43b0*/  DFMA R8, R80, R8, 6.75539944105574400000e+15 ;  /* 0x433800005008742b */ /* 0x000fe40000000008 */
[----:B------:R-:W-:-:S06]  /*43c0*/  FSETP.GEU.AND P0, PT, |R81|, 4.1917929649353027344, PT ;  /* 0x4086232b5100780b */ /* 0x000fcc0003f0e200 */
[----:B------:R-:W-:-:S08]  /*43d0*/  DADD R82, R8, -6.75539944105574400000e+15 ;  /* 0xc338000008527429 */ /* 0x000fd00000000000 */
[----:B------:R-:W-:-:S08]  /*43e0*/  DFMA R54, R82, -R54, R80 ;  /* 0x800000365236722b */ /* 0x000fd00000000050 */
[----:B------:R-:W-:Y:S01]  /*43f0*/  DFMA R54, R82, -R56, R54 ;  /* 0x800000385236722b */ /* 0x000fe20000000036 */
[----:B------:R-:W0:Y:S01]  /*4400*/  MUFU.RCP64H R57, R53 ;  /* 0x0000003500397308 */ /* 0x000e220000001800 */
[----:B------:R-:W-:-:S06]  /*4410*/  IMAD.MOV.U32 R56, RZ, RZ, RZ ;  /* 0x000000ffff387224 */ /* 0x000fcc00078e00ff */
[----:B------:R-:W-:-:S08]  /*4420*/  DFMA R58, R54, R58, R60 ;  /* 0x0000003a363a722b */ /* 0x000fd0000000003c */
[----:B------:R-:W-:Y:S02]  /*4430*/  DFMA R58, R54, R58, R64 ;  /* 0x0000003a363a722b */ /* 0x000fe40000000040 */
[----:B0-----:R-:W-:-:S06]  /*4440*/  DFMA R60, -|R10|, R56, 1 ;  /* 0x3ff000000a3c742b */ /* 0x001fcc0000000338 */
[----:B------:R-:W-:Y:S02]  /*4450*/  DFMA R58, R54, R58, R66 ;  /* 0x0000003a363a722b */ /* 0x000fe40000000042 */
[----:B------:R-:W-:-:S06]  /*4460*/  DFMA R60, R60, R60, R60 ;  /* 0x0000003c3c3c722b */ /* 0x000fcc000000003c */
[----:B------:R-:W-:Y:S02]  /*4470*/  DFMA R58, R54, R58, R68 ;  /* 0x0000003a363a722b */ /* 0x000fe40000000044 */
[----:B------:R-:W-:Y:S01]  /*4480*/  DFMA R56, R56, R60, R56 ;  /* 0x0000003c3838722b */ /* 0x000fe20000000038 */
[----:B------:R-:W-:Y:S02]  /*4490*/  IMAD.MOV.U32 R60, RZ, RZ, -0x597efbda ;  /* 0xa6810426ff3c7424 */ /* 0x000fe400078e00ff */
[----:B------:R-:W-:-:S03]  /*44a0*/  IMAD.MOV.U32 R61, RZ, RZ, 0x420a9923 ;  /* 0x420a9923ff3d7424 */ /* 0x000fc600078e00ff */
[----:B------:R-:W-:-:S08]  /*44b0*/  DFMA R58, R54, R58, R70 ;  /* 0x0000003a363a722b */ /* 0x000fd00000000046 */
[----:B------:R-:W-:-:S08]  /*44c0*/  DFMA R58, R54, R58, R72 ;  /* 0x0000003a363a722b */ /* 0x000fd00000000048 */
[----:B------:R-:W-:-:S08]  /*44d0*/  DFMA R58, R54, R58, R74 ;  /* 0x0000003a363a722b */ /* 0x000fd0000000004a */
[----:B------:R-:W-:-:S08]  /*44e0*/  DFMA R58, R54, R58, R76 ;  /* 0x0000003a363a722b */ /* 0x000fd0000000004c */
[----:B------:R-:W-:-:S08]  /*44f0*/  DFMA R58, R54, R58, R78 ;  /* 0x0000003a363a722b */ /* 0x000fd0000000004e */
        /* <DEDUP_REMOVED lines=12> */
[----:B------:R-:W-:Y:S01]  /*45c0*/  @!P1 IADD3 R8, PT, PT, R8, -R9, RZ ;  /* 0x8000000908089210 */ /* 0x000fe20007ffe0ff */
[----:B------:R-:W-:-:S03]  /*45d0*/  @!P1 IMAD R9, R9, 0x100000, R59 ;  /* 0x0010000009099824 */ /* 0x000fc600078e023b */
[----:B------:R-:W-:Y:S01]  /*45e0*/  @!P1 LEA R59, R8, 0x3ff00000, 0x14 ;  /* 0x3ff00000083b9811 */ /* 0x000fe200078ea0ff */
[----:B------:R-:W-:Y:S02]  /*45f0*/  @!P1 IMAD.MOV.U32 R8, RZ, RZ, R58 ;  /* 0x000000ffff089224 */ /* 0x000fe400078e003a */
[----:B------:R-:W-:-:S06]  /*4600*/  @!P1 IMAD.MOV.U32 R58, RZ, RZ, RZ ;  /* 0x000000ffff3a9224 */ /* 0x000fcc00078e00ff */
[----:B------:R-:W-:-:S11]  /*4610*/  @!P1 DMUL R54, R8, R58 ;  /* 0x0000003a08369228 */ /* 0x000fd60000000000 */
.L_x_51:
[----:B------:R-:W-:Y:S05]  /*4620*/  BSYNC.RECONVERGENT B3 ;  /* 0x0000000000037941 */ /* 0x000fea0003800200 */
.L_x_50:
[----:B------:R-:W-:Y:S01]  /*4630*/  UMOV UR20, 0xa7e5a092 ;  /* 0xa7e5a09200147882 */ /* 0x000fe20000000000 */
[----:B------:R-:W-:Y:S01]  /*4640*/  UMOV UR21, 0x41d8729d ;  /* 0x41d8729d00157882 */ /* 0x000fe20000000000 */
[----:B------:R-:W0:Y:S01]  /*4650*/  MUFU.RSQ64H R59, R53 ;  /* 0x00000035003b7308 */ /* 0x000e220000001c00 */
[----:B------:R-:W-:Y:S01]  /*4660*/  DFMA R8, R56, UR20, -R60 ;  /* 0x0000001438087c2b */ /* 0x000fe2000800083c */
[----:B------:R-:W-:Y:S01]  /*4670*/  UMOV UR20, 0xb3c5ffe0 ;  /* 0xb3c5ffe000147882 */ /* 0x000fe20000000000 */
[----:B------:R-:W-:Y:S01]  /*4680*/  UMOV UR21, 0x42015d3d ;  /* 0x42015d3d00157882 */ /* 0x000fe20000000000 */
[----:B------:R-:W-:Y:S01]  /*4690*/  IMAD.MOV.U32 R58, RZ, RZ, RZ ;  /* 0x000000ffff3a7224 */ /* 0x000fe200078e00ff */
[----:B------:R-:W-:Y:S01]  /*46a0*/  MOV R65, 0x3fd80000 ;  /* 0x3fd8000000417802 */ /* 0x000fe20000000f00 */
[----:B------:R-:W-:-:S03]  /*46b0*/  IMAD.MOV.U32 R64, RZ, RZ, 0x0 ;  /* 0x00000000ff407424 */ /* 0x000fc600078e00ff */
[----:B------:R-:W-:Y:S01]  /*46c0*/  DFMA R8, R56, R8, UR20 ;  /* 0x0000001438087e2b */ /* 0x000fe20008000008 */
[----:B------:R-:W-:Y:S01]  /*46d0*/  UMOV UR20, 0x9a3913c1 ;  /* 0x9a3913c100147882 */ /* 0x000fe20000000000 */
[----:B------:R-:W-:-:S06]  /*46e0*/  UMOV UR21, 0x41e4d2d8 ;  /* 0x41e4d2d800157882 */ /* 0x000fcc0000000000 */
[----:B------:R-:W-:Y:S01]  /*46f0*/  DFMA R8, R56, R8, -UR20 ;  /* 0x8000001438087e2b */ /* 0x000fe20008000008 */
[----:B------:R-:W-:Y:S01]  /*4700*/  UMOV UR20, 0x9b080398 ;  /* 0x9b08039800147882 */ /* 0x000fe20000000000 */
[----:B------:R-:W-:Y:S01]  /*4710*/  UMOV UR21, 0x41bdcdff ;  /* 0x41bdcdff00157882 */ /* 0x000fe20000000000 */
[----:B0-----:R-:W-:-:S05]  /*4720*/  DMUL R60, R58, R58 ;  /* 0x0000003a3a3c7228 */ /* 0x001fca0000000000 */
[----:B------:R-:W-:Y:S01]  /*4730*/  DFMA R8, R56, R8, UR20 ;  /* 0x0000001438087e2b */ /* 0x000fe20008000008 */
[----:B------:R-:W-:Y:S01]  /*4740*/  UMOV UR20, 0x1fb2ff9 ;  /* 0x01fb2ff900147882 */ /* 0x000fe20000000000 */
[----:B------:R-:W-:Y:S01]  /*4750*/  UMOV UR21, 0x418c5f2e ;  /* 0x418c5f2e00157882 */ /* 0x000fe20000000000 */
[----:B------:R-:W-:-:S05]  /*4760*/  DFMA R60, |R10|, -R60, 1 ;  /* 0x3ff000000a3c742b */ /* 0x000fca0000000a3c */
[----:B------:R-:W-:Y:S01]  /*4770*/  DFMA R8, R56, R8, -UR20 ;  /* 0x8000001438087e2b */ /* 0x000fe20008000008 */
        /* <DEDUP_REMOVED lines=38> */
[----:B------:R-:W-:-:S08]  /*49e0*/  DFMA R8, R56, R8, UR20 ;  /* 0x0000001438087e2b */ /* 0x000fd00008000008 */
[----:B------:R-:W-:-:S08]  /*49f0*/  DMUL R8, R60, R8 ;  /* 0x000000083c087228 */ /* 0x000fd00000000000 */
[----:B------:R-:W-:-:S08]  /*4a00*/  DMUL R8, R8, R54 ;  /* 0x0000003608087228 */ /* 0x000fd00000000000 */
[----:B------:R-:W-:-:S10]  /*4a10*/  DMUL R8, R8, R54 ;  /* 0x0000003608087228 */ /* 0x000fd40000000000 */
[----:B------:R-:W-:Y:S01]  /*4a20*/  LOP3.LUT R9, R9, 0x80000000, R11, 0xb8, !PT ;  /* 0x8000000009097812 */ /* 0x000fe200078eb80b */
[----:B------:R-:W-:Y:S06]  /*4a30*/  BRA `(.L_x_52) ;  /* 0x0000000000cc7947 */ /* 0x000fec0003800000 */
.L_x_49:
[C---:B------:R-:W-:Y:S01]  /*4a40*/  DMUL R8, R10.reuse, R10 ;  /* 0x0000000a0a087228 */ /* 0x040fe20000000000 */
[----:B------:R-:W-:Y:S01]  /*4a50*/  IMAD.MOV.U32 R54, RZ, RZ, -0x3d76e750 ;  /* 0xc28918b0ff367424 */ /* 0x000fe200078e00ff */
[----:B------:R-:W-:Y:S01]  /*4a60*/  UMOV UR20, 0xe367973f ;  /* 0xe367973f00147882 */ /* 0x000fe20000000000 */
[----:B------:R-:W-:Y:S01]  /*4a70*/  IMAD.MOV.U32 R55, RZ, RZ, 0x38a76b71 ;  /* 0x38a76b71ff377424 */ /* 0x000fe200078e00ff */
[----:B------:R-:W-:Y:S01]  /*4a80*/  UMOV UR21, 0x38268d52 ;  /* 0x38268d5200157882 */ /* 0x000fe20000000000 */
[----:B------:R-:W-:-:S04]  /*4a90*/  DMUL R56, R10, 0.5 ;  /* 0x3fe000000a387828 */ /* 0x000fc80000000000 */
        /* <DEDUP_REMOVED lines=43> */
[----:B------:R-:W-:-:S08]  /*4d50*/  DMUL R8, R8, R54 ;  /* 0x0000003608087228 */ /* 0x000fd00000000000 */
[----:B------:R-:W-:-:S11]  /*4d60*/  DFMA R8, R10, R8, R56 ;  /* 0x000000080a08722b */ /* 0x000fd60000000038 */
.L_x_52:
[----:B------:R-:W-:Y:S05]  /*4d70*/  BSYNC.RECONVERGENT B2 ;  /* 0x0000000000027941 */ /* 0x000fea0003800200 */
.L_x_48:
[----:B------:R-:W0:Y:S01]  /*4d80*/  MUFU.RCP64H R55, R11 ;  /* 0x0000000b00377308 */ /* 0x000e220000001800 */
[----:B------:R-:W-:Y:S01]  /*4d90*/  IMAD.MOV.U32 R54, RZ, RZ, 0x1 ;  /* 0x00000001ff367424 */ /* 0x000fe200078e00ff */
[----:B------:R-:W-:Y:S01]  /*4da0*/  DMUL R48, R48, UR16 ;  /* 0x0000001030307c28 */ /* 0x000fe20008000000 */
[----:B------:R-:W-:Y:S07]  /*4db0*/  BSSY.RECONVERGENT B3, `(.L_x_53) ;  /* 0x0000014000037945 */ /* 0x000fee0003800200 */
[----:B------:R-:W-:-:S02]  /*4dc0*/  DMUL R58, R48, R8 ;  /* 0x00000008303a7228 */ /* 0x000fc40000000000 */
[----:B0-----:R-:W-:-:S08]  /*4dd0*/  DFMA R56, -R10, R54, 1 ;  /* 0x3ff000000a38742b */ /* 0x001fd00000000136 */
[----:B------:R-:W-:Y:S01]  /*4de0*/  FSETP.GEU.AND P1, PT, |R59|, 6.5827683646048100446e-37, PT ;  /* 0x036000003b00780b */ /* 0x000fe20003f2e200 */
[----:B------:R-:W-:-:S08]  /*4df0*/  DFMA R56, R56, R56, R56 ;  /* 0x000000383838722b */ /* 0x000fd00000000038 */
[----:B------:R-:W-:-:S08]  /*4e00*/  DFMA R56, R54, R56, R54 ;  /* 0x000000383638722b */ /* 0x000fd00000000036 */
[----:B------:R-:W-:-:S08]  /*4e10*/  DFMA R54, -R10, R56, 1 ;  /* 0x3ff000000a36742b */ /* 0x000fd00000000138 */
        /* <DEDUP_REMOVED lines=11> */
[----:B------:R-:W-:Y:S01]  /*4ed0*/  MOV R8, R68 ;  /* 0x0000004400087202 */ /* 0x000fe20000000f00 */
[----:B------:R-:W-:-:S07]  /*4ee0*/  IMAD.MOV.U32 R9, RZ, RZ, R69 ;  /* 0x000000ffff097224 */ /* 0x000fce00078e0045 */
.L_x_54:
[----:B------:R-:W-:Y:S05]  /*4ef0*/  BSYNC.RECONVERGENT B3 ;  /* 0x0000000000037941 */ /* 0x000fea0003800200 */
.L_x_53:
[----:B------:R-:W-:-:S08]  /*4f00*/  DADD R62, R8, R62 ;  /* 0x00000000083e7229 */ /* 0x000fd0000000003e */
[----:B------:R-:W-:-:S11]  /*4f10*/  DMUL R48, R50, R62 ;  /* 0x0000003e32307228 */ /* 0x000fd60000000000 */
.L_x_30:
[----:B01234-:R-:W-:Y:S05]  /*4f20*/  BSYNC.RECONVERGENT B1 ;  /* 0x0000000000017941 */ /* 0x01ffea0003800200 */
.L_x_28:
[----:B------:R-:W-:-:S06]  /*4f30*/  LEA R50, R32, UR4, 0x3 ;  /* 0x0000000420327c11 */ /* 0x000fcc000f8e18ff */
[----:B------:R-:W5:Y:S01]  /*4f40*/  LDL.64 R50, [R50] ;  /* 0x0000000032327983 */ /* 0x000f620000100a00 */
[----:B------:R-:W0:Y:S01]  /*4f50*/  MUFU.RCP64H R9, 6 ;  /* 0x4018000000097908 */ /* 0x000e220000001800 */
[----:B------:R-:W-:Y:S01]  /*4f60*/  IMAD.MOV.U32 R54, RZ, RZ, 0x0 ;  /* 0x00000000ff367424 */ /* 0x000fe200078e00ff */
[----:B------:R-:W-:Y:S01]  /*4f70*/  FSETP.GEU.AND P1, PT, |R45|, 6.5827683646048100446e-37, PT ;  /* 0x036000002d00780b */ /* 0x000fe20003f2e200 */
[----:B------:R-:W-:Y:S01]  /*4f80*/  IMAD.MOV.U32 R55, RZ, RZ, 0x40180000 ;  /* 0x40180000ff377424 */ /* 0x000fe200078e00ff */
[----:B------:R-:W-:Y:S01]  /*4f90*/  BSSY.RECONVERGENT B1, `(.L_x_55) ;  /* 0x0000015000017945 */ /* 0x000fe20003800200 */
[----:B------:R-:W-:-:S06]  /*4fa0*/  IMAD.MOV.U32 R8, RZ, RZ, 0x1 ;  /* 0x00000001ff087424 */ /* 0x000fcc00078e00ff */
[----:B0-----:R-:W-:-:S08]  /*4fb0*/  DFMA R10, R8, -R54, 1 ;  /* 0x3ff00000080a742b */ /* 0x001fd00000000836 */
[----:B------:R-:W-:-:S08]  /*4fc0*/  DFMA R10, R10, R10, R10 ;  /* 0x0000000a0a0a722b */ /* 0x000fd0000000000a */
[----:B------:R-:W-:-:S08]  /*4fd0*/  DFMA R10, R8, R10, R8 ;  /* 0x0000000a080a722b */ /* 0x000fd00000000008 */
[----:B------:R-:W-:-:S08]  /*4fe0*/  DFMA R8, R10, -R54, 1 ;  /* 0x3ff000000a08742b */ /* 0x000fd00000000836 */
[----:B------:R-:W-:-:S08]  /*4ff0*/  DFMA R8, R10, R8, R10 ;  /* 0x000000080a08722b */ /* 0x000fd0000000000a */
[----:B------:R-:W-:-:S08]  /*5000*/  DMUL R10, R44, R8 ;  /* 0x000000082c0a7228 */ /* 0x000fd00000000000 */
[----:B------:R-:W-:-:S08]  /*5010*/  DFMA R54, R10, -6, R44 ;  /* 0xc01800000a36782b */ /* 0x000fd0000000002c */
[----:B------:R-:W-:-:S10]  /*5020*/  DFMA R8, R8, R54, R10 ;  /* 0x000000360808722b */ /* 0x000fd4000000000a */
[----:B------:R-:W-:-:S05]  /*5030*/  FFMA R10, RZ, 2.375, R9 ;  /* 0x40180000ff0a7823 */ /* 0x000fca0000000009 */
[----:B------:R-:W-:-:S13]  /*5040*/  FSETP.GT.AND P0, PT, |R10|, 1.469367938527859385e-39, PT ;  /* 0x001000000a00780b */ /* 0x000fda0003f04200 */
[----:B------:R-:W-:Y:S05]  /*5050*/  @P0 BRA P1, `(.L_x_56) ;  /* 0x0000000000200947 */ /* 0x000fea0000800000 */
[----:B------:R-:W-:Y:S01]  /*5060*/  IMAD.MOV.U32 R58, RZ, RZ, R44 ;  /* 0x000000ffff3a7224 */ /* 0x000fe200078e002c */
[----:B------:R-:W-:Y:S01]  /*5070*/  MOV R59, R45 ;  /* 0x0000002d003b7202 */ /* 0x000fe20000000f00 */
[----:B------:R-:W-:Y:S01]  /*5080*/  IMAD.MOV.U32 R56, RZ, RZ, RZ ;  /* 0x000000ffff387224 */ /* 0x000fe200078e00ff */
[----:B------:R-:W-:Y:S01]  /*5090*/  MOV R64, 0x50c0 ;  /* 0x000050c000407802 */ /* 0x000fe20000000f00 */
[----:B------:R-:W-:-:S07]  /*50a0*/  IMAD.MOV.U32 R57, RZ, RZ, 0x40180000 ;  /* 0x40180000ff397424 */ /* 0x000fce00078e00ff */
[----:B-----5:R-:W-:Y:S05]  /*50b0*/  CALL.REL.NOINC `($__internal_0_$__cuda_sm20_div_rn_f64_full) ;  /* 0x0000005800ac7944 */ /* 0x020fea0003c00000 */
[----:B------:R-:W-:Y:S02]  /*50c0*/  IMAD.MOV.U32 R8, RZ, RZ, R68 ;  /* 0x000000ffff087224 */ /* 0x000fe400078e0044 */
[----:B------:R-:W-:-:S07]  /*50d0*/  IMAD.MOV.U32 R9, RZ, RZ, R69 ;  /* 0x000000ffff097224 */ /* 0x000fce00078e0045 */
.L_x_56:
[----:B------:R-:W-:Y:S05]  /*50e0*/  BSYNC.RECONVERGENT B1 ;  /* 0x0000000000017941 */ /* 0x000fea0003800200 */
.L_x_55:
[----:B------:R-:W-:Y:S01]  /*50f0*/  DFMA R74, R44, 0.5, R38 ;  /* 0x3fe000002c4a782b */ /* 0x000fe20000000026 */
[----:B------:R-:W-:Y:S07]  /*5100*/  BSSY.RECONVERGENT B1, `(.L_x_57) ;  /* 0x000024e000017945 */ /* 0x000fee0003800200 */
        /* <DEDUP_REMOVED lines=10> */
.L_x_58:
        /* <DEDUP_REMOVED lines=10> */
.L_x_60:
[----:B------:R-:W0:Y:S01]  /*5250*/  LDC.64 R10, c[0x0][0x3b0] ;  /* 0x0000ec00ff0a7b82 */ /* 0x000e220000000a00 */
[----:B------:R-:W-:Y:S01]  /*5260*/  DADD R72, -R74, 1 ;  /* 0x3ff000004a487429 */ /* 0x000fe20000000100 */
[----:B------:R-:W-:Y:S01]  /*5270*/  MOV R56, 0x0 ;  /* 0x0000000000387802 */ /* 0x000fe20000000f00 */
[----:B------:R-:W-:Y:S01]  /*5280*/  IMAD.MOV.U32 R57, RZ, RZ, 0x3fd80000 ;  /* 0x3fd80000ff397424 */ /* 0x000fe200078e00ff */
[----:B------:R-:W-:Y:S01]  /*5290*/  BSSY.RECONVERGENT B2, `(.L_x_61) ;  /* 0x000001b000027945 */ /* 0x000fe20003800200 */
[----:B0-----:R-:W-:-:S08]  /*52a0*/  DMUL R10, R10, UR12 ;  /* 0x0000000c0a0a7c28 */ /* 0x001fd00008000000 */
        /* <DEDUP_REMOVED lines=11> */
[----:B------:R-:W-:Y:S02]  /*5360*/  VIADD R55, R57, 0xfff00000 ;  /* 0xfff0000039377836 */ /* 0x000fe40000000000 */
[----:B------:R-:W-:-:S04]  /*5370*/  IMAD.MOV.U32 R54, RZ, RZ, R56 ;  /* 0x000000ffff367224 */ /* 0x000fc800078e0038 */
        /* <DEDUP_REMOVED lines=9> */
[----:B-----5:R-:W-:Y:S05]  /*5410*/  CALL.REL.NOINC `($__internal_1_$__cuda_sm20_dsqrt_rn_f64_mediumpath_v1) ;  /* 0x0000005c003c7944 */ /* 0x020fea0003c00000 */
[----:B------:R-:W-:Y:S02]  /*5420*/  IMAD.MOV.U32 R62, RZ, RZ, R70 ;  /* 0x000000ffff3e7224 */ /* 0x000fe400078e0046 */
[----:B------:R-:W-:-:S07]  /*5430*/  IMAD.MOV.U32 R63, RZ, RZ, R71 ;  /* 0x000000ffff3f7224 */ /* 0x000fce00078e0047 */
.L_x_62:
[----:B------:R-:W-:Y:S05]  /*5440*/  BSYNC.RECONVERGENT B2 ;  /* 0x0000000000027941 */ /* 0x000fea0003800200 */
.L_x_61:
[----:B------:R-:W0:Y:S01]  /*5450*/  LDC.64 R10, c[0x0][0x3b0] ;  /* 0x0000ec00ff0a7b82 */ /* 0x000e220000000a00 */
[----:B------:R-:W-:Y:S01]  /*5460*/  IMAD.MOV.U32 R56, RZ, RZ, 0x652b82fe ;  /* 0x652b82feff387424 */ /* 0x000fe200078e00ff */
[----:B------:R-:W-:Y:S01]  /*5470*/  MOV R57, 0x3ff71547 ;  /* 0x3ff7154700397802 */ /* 0x000fe20000000f00 */
[----:B------:R-:W-:Y:S01]  /*5480*/  UMOV UR20, 0xfefa39ef ;  /* 0xfefa39ef00147882 */ /* 0x000fe20000000000 */
        /* <DEDUP_REMOVED lines=26> */
[----:B------:R-:W-:Y:S01]  /*5630*/  UMOV UR21, 0x3e5ade15 ;  /* 0x3e5ade1500157882 */ /* 0x000fe20000000000 */
[----:B------:R-:W-:Y:S01]  /*5640*/  IMAD.MOV.U32 R11, RZ, RZ, 0x3e928af3 ;  /* 0x3e928af3ff0b7424 */ /* 0x000fe200078e00ff */
[----:B------:R-:W-:Y:S02]  /*5650*/  DFMA R70, R66, R70, R66 ;  /* 0x000000464246722b */ /* 0x000fe40000000042 */
[----:B------:R-:W-:-:S03]  /*5660*/  DADD R76, R16, -R64 ;  /* 0x00000000104c7229 */ /* 0x000fc60000000840 */
[----:B------:R-:W-:Y:S01]  /*5670*/  DFMA R10, R60, UR20, R10 ;  /* 0x000000143c0a7c2b */ /* 0x000fe2000800000a */
[----:B------:R-:W-:Y:S01]  /*5680*/  UMOV UR20, 0x62401315 ;  /* 0x6240131500147882 */ /* 0x000fe20000000000 */
[----:B------:R-:W-:-:S03]  /*5690*/  UMOV UR21, 0x3ec71dee ;  /* 0x3ec71dee00157882 */ /* 0x000fc60000000000 */
[----:B------:R-:W-:Y:S02]  /*56a0*/  DMUL R66, R70, R76 ;  /* 0x0000004c46427228 */ /* 0x000fe40000000000 */
[----:B------:R-:W-:Y:S01]  /*56b0*/  FSETP.GEU.AND P3, PT, |R77|, 6.5827683646048100446e-37, PT ;  /* 0x036000004d00780b */ /* 0x000fe20003f6e200 */
[----:B------:R-:W-:Y:S01]  /*56c0*/  DFMA R10, R60, R10, UR20 ;  /* 0x000000143c0a7e2b */ /* 0x000fe2000800000a */
[----:B------:R-:W-:Y:S01]  /*56d0*/  UMOV UR20, 0x7c89eb71 ;  /* 0x7c89eb7100147882 */ /* 0x000fe20000000000 */
[----:B------:R-:W-:-:S03]  /*56e0*/  UMOV UR21, 0x3efa0199 ;  /* 0x3efa019900157882 */ /* 0x000fc60000000000 */
[----:B------:R-:W-:-:S03]  /*56f0*/  DFMA R68, R66, -R68, R76 ;  /* 0x800000444244722b */ /* 0x000fc6000000004c */
        /* <DEDUP_REMOVED lines=34> */
[----:B------:R-:W-:-:S04]  /*5920*/  @!P1 SHF.R.S32.HI R53, RZ, 0x1, R53 ;  /* 0x00000001ff359819 */ /* 0x000fc80000011435 */
[----:B------:R-:W-:Y:S01]  /*5930*/  @!P1 IADD3 R56, PT, PT, R56, -R53, RZ ;  /* 0x8000003538389210 */ /* 0x000fe20007ffe0ff */
[----:B------:R-:W-:-:S03]  /*5940*/  @!P1 IMAD R55, R53, 0x100000, R65 ;  /* 0x0010000035379824 */ /* 0x000fc600078e0241 */
[----:B------:R-:W-:Y:S01]  /*5950*/  @!P1 LEA R57, R56, 0x3ff00000, 0x14 ;  /* 0x3ff0000038399811 */ /* 0x000fe200078ea0ff */
[----:B------:R-:W-:-:S06]  /*5960*/  @!P1 IMAD.MOV.U32 R56, RZ, RZ, RZ ;  /* 0x000000ffff389224 */ /* 0x000fcc00078e00ff */
[----:B------:R-:W-:-:S11]  /*5970*/  @!P1 DMUL R70, R54, R56 ;  /* 0x0000003836469228 */ /* 0x000fd60000000000 */
.L_x_64:
[----:B------:R-:W-:Y:S05]  /*5980*/  BSYNC.RECONVERGENT B2 ;  /* 0x0000000000027941 */ /* 0x000fea0003800200 */
.L_x_63:
[----:B------:R-:W-:Y:S04]  /*5990*/  BSSY.RECONVERGENT B3, `(.L_x_65) ;  /* 0x000000b000037945 */ /* 0x000fe80003800200 */
[----:B------:R-:W-:Y:S05]  /*59a0*/  @P2 BRA P3, `(.L_x_66) ;  /* 0x0000000000242947 */ /* 0x000fea0001800000 */
[----:B------:R-:W0:Y:S01]  /*59b0*/  LDCU.64 UR20, c[0x0][0x3a0] ;  /* 0x00007400ff1477ac */ /* 0x000e220008000a00 */
[----:B------:R-:W-:Y:S01]  /*59c0*/  IMAD.MOV.U32 R58, RZ, RZ, R76 ;  /* 0x000000ffff3a7224 */ /* 0x000fe200078e004c */
[----:B------:R-:W-:Y:S01]  /*59d0*/  MOV R64, 0x5a20 ;  /* 0x00005a2000407802 */ /* 0x000fe20000000f00 */
[----:B------:R-:W-:Y:S01]  /*59e0*/  IMAD.MOV.U32 R59, RZ, RZ, R77 ;  /* 0x000000ffff3b7224 */ /* 0x000fe200078e004d */
[----:B0-----:R-:W-:Y:S01]  /*59f0*/  MOV R56, UR20 ;  /* 0x0000001400387c02 */ /* 0x001fe20008000f00 */
[----:B------:R-:W-:-:S07]  /*5a00*/  IMAD.U32 R57, RZ, RZ, UR21 ;  /* 0x00000015ff397e24 */ /* 0x000fce000f8e00ff */
[----:B-----5:R-:W-:Y:S05]  /*5a10*/  CALL.REL.NOINC `($__internal_0_$__cuda_sm20_div_rn_f64_full) ;  /* 0x0000005000547944 */ /* 0x020fea0003c00000 */
[----:B------:R-:W-:Y:S02]  /*5a20*/  IMAD.MOV.U32 R10, RZ, RZ, R68 ;  /* 0x000000ffff0a7224 */ /* 0x000fe400078e0044 */
[----:B------:R-:W-:-:S07]  /*5a30*/  IMAD.MOV.U32 R11, RZ, RZ, R69 ;  /* 0x000000ffff0b7224 */ /* 0x000fce00078e0045 */
.L_x_66:
[----:B------:R-:W-:Y:S05]  /*5a40*/  BSYNC.RECONVERGENT B3 ;  /* 0x0000000000037941 */ /* 0x000fea0003800200 */
.L_x_65:
[----:B------:R-:W-:Y:S01]  /*5a50*/  DADD R54, -RZ, |R10| ;  /* 0x00000000ff367229 */ /* 0x000fe2000000050a */
[----:B------:R-:W-:Y:S01]  /*5a60*/  BSSY.RECONVERGENT B2, `(.L_x_67) ;  /* 0x0000005000027945 */ /* 0x000fe20003800200 */
[----:B------:R-:W-:-:S08]  /*5a70*/  MOV R78, 0x5ab0 ;  /* 0x00005ab0004e7802 */ /* 0x000fd00000000f00 */
[----:B------:R-:W-:Y:S02]  /*5a80*/  IMAD.MOV.U32 R80, RZ, RZ, R54 ;  /* 0x000000ffff507224 */ /* 0x000fe400078e0036 */
[----:B------:R-:W-:-:S07]  /*5a90*/  IMAD.MOV.U32 R53, RZ, RZ, R55 ;  /* 0x000000ffff357224 */ /* 0x000fce00078e0037 */
[----:B-----5:R-:W-:Y:S05]  /*5aa0*/  CALL.REL.NOINC `($_Z20kernel_loglikelihoodiPddddddddS_$__internal_accurate_pow) ;  /* 0x00000058004c7944 */ /* 0x020fea0003c00000 */
[----:B------:R-:W-:Y:S05]  /*5ab0*/  BSYNC.RECONVERGENT B2 ;  /* 0x0000000000027941 */ /* 0x000fea0003800200 */
.L_x_67:
        /* <DEDUP_REMOVED lines=12> */
[----:B------:R-:W-:Y:S01]  /*5b80*/  @!P0 MOV R54, 0x0 ;  /* 0x0000000000368802 */ /* 0x000fe20000000f00 */
[----:B------:R-:W-:-:S07]  /*5b90*/  @!P0 IMAD.MOV.U32 R55, RZ, RZ, 0x7ff00000 ;  /* 0x7ff00000ff378424 */ /* 0x000fce00078e00ff */
.L_x_69:
[----:B------:R-:W-:Y:S05]  /*5ba0*/  BSYNC.RECONVERGENT B2 ;  /* 0x0000000000027941 */ /* 0x000fea0003800200 */
.L_x_68:
[----:B------:R-:W-:Y:S01]  /*5bb0*/  DMUL R56, R54, -0.5 ;  /* 0xbfe0000036387828 */ /* 0x000fe20000000000 */
[----:B------:R-:W-:Y:S01]  /*5bc0*/  IMAD.MOV.U32 R64, RZ, RZ, -0x35dec16 ;  /* 0xfca213eaff407424 */ /* 0x000fe200078e00ff */
        /* <DEDUP_REMOVED lines=18> */
[----:B------:R-:W-:Y:S01]  /*5cf0*/  IMAD.MOV.U32 R60, RZ, RZ, 0x69ce2bdf ;  /* 0x69ce2bdfff3c7424 */ /* 0x000fe200078e00ff */
[----:B------:R-:W-:Y:S01]  /*5d00*/  MOV R58, 0x62401315 ;  /* 0x62401315003a7802 */ /* 0x000fe20000000f00 */
[----:B------:R-:W-:Y:S02]  /*5d10*/  IMAD.MOV.U32 R61, RZ, RZ, 0x3e5ade15 ;  /* 0x3e5ade15ff3d7424 */ /* 0x000fe400078e00ff */
[----:B------:R-:W-:-:S04]  /*5d20*/  IMAD.MOV.U32 R59, RZ, RZ, 0x3ec71dee ;  /* 0x3ec71deeff3b7424 */ /* 0x000fc800078e00ff */
[----:B------:R-:W-:-:S08]  /*5d30*/  DFMA R66, R90, R60, R64 ;  /* 0x0000003c5a42722b */ /* 0x000fd00000000040 */
        /* <DEDUP_REMOVED lines=21> */
[----:B------:R-:W-:-:S08]  /*5e90*/  DFMA R92, R90, R92, R86 ;  /* 0x0000005c5a5c722b */ /* 0x000fd00000000056 */
[----:B------:R-:W-:-:S08]  /*5ea0*/  DFMA R92, R90, R92, 1 ;  /* 0x3ff000005a5c742b */ /* 0x000fd0000000005c */
[----:B------:R-:W-:Y:S01]  /*5eb0*/  DFMA R92, R90, R92, 1 ;  /* 0x3ff000005a5c742b */ /* 0x000fe2000000005c */
[----:B------:R-:W-:-:S05]  /*5ec0*/  VIADD R90, R53, 0xbfd9e604 ;  /* 0xbfd9e604355a7836 */ /* 0x000fca0000000000 */
[----:B------:R-:W-:-:S04]  /*5ed0*/  ISETP.GT.U32.AND P2, PT, R90, 0x799e603, PT ;  /* 0x0799e6035a00780c */ /* 0x000fc80003f44070 */
[----:B------:R-:W-:Y:S01]  /*5ee0*/  LEA R91, R88, R93, 0x14 ;  /* 0x0000005d585b7211 */ /* 0x000fe200078ea0ff */
[----:B------:R-:W-:Y:S01]  /*5ef0*/  IMAD.MOV.U32 R90, RZ, RZ, R92 ;  /* 0x000000ffff5a7224 */ /* 0x000fe200078e005c */
[----:B------:R-:W-:Y:S07]  /*5f00*/  @!P0 BRA `(.L_x_71) ;  /* 0x0000000000348947 */ /* 0x000fee0003800000 */
        /* <DEDUP_REMOVED lines=10> */
[----:B------:R-:W-:Y:S01]  /*5fb0*/  @!P1 LEA R89, R88, 0x3ff00000, 0x14 ;  /* 0x3ff0000058599811 */ /* 0x000fe200078ea0ff */
[----:B------:R-:W-:-:S06]  /*5fc0*/  @!P1 IMAD.MOV.U32 R88, RZ, RZ, RZ ;  /* 0x000000ffff589224 */ /* 0x000fcc00078e00ff */
[----:B------:R-:W-:-:S11]  /*5fd0*/  @!P1 DMUL R90, R76, R88 ;  /* 0x000000584c5a9228 */ /* 0x000fd60000000000 */
.L_x_71:
[----:B------:R-:W-:Y:S05]  /*5fe0*/  BSYNC.RECONVERGENT B2 ;  /* 0x0000000000027941 */ /* 0x000fea0003800200 */
.L_x_70:
[----:B------:R-:W-:Y:S01]  /*5ff0*/  BSSY.RECONVERGENT B2, `(.L_x_72) ;  /* 0x000009f000027945 */ /* 0x000fe20003800200 */
[----:B------:R-:W-:-:S03]  /*6000*/  DMUL R76, R90, R70 ;  /* 0x000000465a4c7228 */ /* 0x000fc60000000000 */
[----:B------:R-:W-:Y:S08]  /*6010*/  @P2 BRA `(.L_x_73) ;  /* 0x0000000400a82947 */ /* 0x000ff00003800000 */
[----:B------:R-:W-:Y:S01]  /*6020*/  DMUL R70, |R62|, 0.5 ;  /* 0x3fe000003e467828 */ /* 0x000fe20000000200 */
[----:B------:R-:W0:Y:S01]  /*6030*/  MUFU.RCP64H R95, R53 ;  /* 0x00000035005f7308 */ /* 0x000e220000001800 */
[----:B------:R-:W-:Y:S01]  /*6040*/  MOV R94, RZ ;  /* 0x000000ff005e7202 */ /* 0x000fe20000000f00 */
        /* <DEDUP_REMOVED lines=20> */
[----:B------:R-:W-:Y:S02]  /*6190*/  IMAD R91, R88, 0x100000, R99 ;  /* 0x00100000585b7824 */ /* 0x000fe400078e0263 */
[----:B------:R-:W-:Y:S02]  /*61a0*/  IMAD.MOV.U32 R94, RZ, RZ, 0x4ff37461 ;  /* 0x4ff37461ff5e7424 */ /* 0x000fe400078e00ff */
        /* <DEDUP_REMOVED lines=11> */
[----:B------:R-:W-:Y:S01]  /*6260*/  @!P1 LEA R71, R89, R99, 0x14 ;  /* 0x0000006359479211 */ /* 0x000fe200078ea0ff */
[----:B------:R-:W-:-:S05]  /*6270*/  @!P1 IMAD.IADD R88, R88, 0x1, -R89 ;  /* 0x0000000158589824 */ /* 0x000fca00078e0a59 */
[----:B------:R-:W-:Y:S01]  /*6280*/  @!P1 LEA R89, R88, 0x3ff00000, 0x14 ;  /* 0x3ff0000058599811 */ /* 0x000fe200078ea0ff */
[----:B------:R-:W-:-:S06]  /*6290*/  @!P1 IMAD.MOV.U32 R88, RZ, RZ, RZ ;  /* 0x000000ffff589224 */ /* 0x000fcc00078e00ff */
[----:B------:R-:W-:-:S11]  /*62a0*/  @!P1 DMUL R90, R70, R88 ;  /* 0x00000058465a9228 */ /* 0x000fd60000000000 */
.L_x_75:
[----:B------:R-:W-:Y:S05]  /*62b0*/  BSYNC.RECONVERGENT B3 ;  /* 0x0000000000037941 */ /* 0x000fea0003800200 */
.L_x_74:
        /* <DEDUP_REMOVED lines=64> */
.L_x_73:
[----:B------:R-:W-:Y:S01]  /*66c0*/  DMUL R70, R62, R62 ;  /* 0x0000003e3e467228 */ /* 0x000fe20000000000 */
[----:B------:R-:W-:Y:S01]  /*66d0*/  MOV R88, 0x50ab516f ;  /* 0x50ab516f00587802 */ /* 0x000fe20000000f00 */
[----:B------:R-:W-:Y:S01]  /*66e0*/  IMAD.MOV.U32 R89, RZ, RZ, 0x3858c41d ;  /* 0x3858c41dff597424 */ /* 0x000fe200078e00ff */
[----:B------:R-:W-:Y:S01]  /*66f0*/  UMOV UR20, 0x92957da6 ;  /* 0x92957da600147882 */ /* 0x000fe20000000000 */
[----:B------:R-:W-:-:S04]  /*6700*/  UMOV UR21, 0x37d4d7f5 ;  /* 0x37d4d7f500157882 */ /* 0x000fc80000000000 */
        /* <DEDUP_REMOVED lines=45> */
.L_x_76:
[----:B------:R-:W-:Y:S05]  /*69e0*/  BSYNC.RECONVERGENT B2 ;  /* 0x0000000000027941 */ /* 0x000fea0003800200 */
.L_x_72:
[----:B------:R-:W-:Y:S01]  /*69f0*/  VIADD R88, R53, 0xbfda0000 ;  /* 0xbfda000035587836 */ /* 0x000fe20000000000 */
[----:B------:R-:W-:Y:S01]  /*6a00*/  DMUL R72, R72, UR12 ;  /* 0x0000000c48487c28 */ /* 0x000fe20008000000 */
[----:B------:R-:W-:Y:S03]  /*6a10*/  BSSY.RECONVERGENT B2, `(.L_x_77) ;  /* 0x00000a2000027945 */ /* 0x000fe60003800200 */
[----:B------:R-:W-:-:S04]  /*6a20*/  ISETP.GT.U32.AND P0, PT, R88, 0x799ffff, PT ;  /* 0x0799ffff5800780c */ /* 0x000fc80003f04070 */
[----:B------:R-:W-:-:S09]  /*6a30*/  DFMA R74, R74, UR14, R72 ;  /* 0x0000000e4a4a7c2b */ /* 0x000fd20008000048 */
        /* <DEDUP_REMOVED lines=10> */
[----:B------:R-:W-:Y:S01]  /*6ae0*/  DFMA R60, R56, R60, R64 ;  /* 0x0000003c383c722b */ /* 0x000fe20000000040 */
[----:B------:R-:W-:Y:S01]  /*6af0*/  IMAD.MOV.U32 R64, RZ, RZ, -0x597efbda ;  /* 0xa6810426ff407424 */ /* 0x000fe200078e00ff */
[----:B------:R-:W-:-:S06]  /*6b00*/  MOV R65, 0x420a9923 ;  /* 0x420a992300417802 */ /* 0x000fcc0000000f00 */
[----:B------:R-:W-:Y:S02]  /*6b10*/  DFMA R60, R56, R60, R58 ;  /* 0x0000003c383c722b */ /* 0x000fe4000000003a */
[----:B0-----:R-:W-:-:S06]  /*6b20*/  DFMA R58, -|R62|, R10, 1 ;  /* 0x3ff000003e3a742b */ /* 0x001fcc000000030a */
        /* <DEDUP_REMOVED lines=12> */
[----:B------:R-:W-:Y:S01]  /*6bf0*/  IMAD.MOV.U32 R10, RZ, RZ, R60 ;  /* 0x000000ffff0a7224 */ /* 0x000fe200078e003c */
[----:B------:R-:W-:Y:S07]  /*6c00*/  @!P0 BRA `(.L_x_80) ;  /* 0x0000000000348947 */ /* 0x000fee0003800000 */
[----:B------:R-:W-:Y:S01]  /*6c10*/  FSETP.GEU.AND P1, PT, |R73|, 4.2275390625, PT ;  /* 0x408748004900780b */ /* 0x000fe20003f2e200 */
[C---:B------:R-:W-:Y:S02]  /*6c20*/  DADD R58, R72.reuse, +INF ;  /* 0x7ff00000483a7429 */ /* 0x040fe40000000000 */
[----:B------:R-:W-:-:S08]  /*6c30*/  DSETP.GEU.AND P0, PT, R72, RZ, PT ;  /* 0x000000ff4800722a */ /* 0x000fd00003f0e000 */
[----:B------:R-:W-:Y:S02]  /*6c40*/  FSEL R11, R59, RZ, P0 ;  /* 0x000000ff3b0b7208 */ /* 0x000fe40000000000 */
[----:B------:R-:W-:-:S04]  /*6c50*/  @!P1 LEA.HI R10, R54, R54, RZ, 0x1 ;  /* 0x00000036360a9211 */ /* 0x000fc800078f08ff */
[----:B------:R-:W-:Y:S02]  /*6c60*/  @!P1 SHF.R.S32.HI R55, RZ, 0x1, R10 ;  /* 0x00000001ff379819 */ /* 0x000fe4000001140a */
[----:B------:R-:W-:Y:S01]  /*6c70*/  FSEL R10, R58, RZ, P0 ;  /* 0x000000ff3a0a7208 */ /* 0x000fe20000000000 */
[----:B------:R-:W-:Y:S02]  /*6c80*/  @!P1 IMAD.MOV.U32 R58, RZ, RZ, RZ ;  /* 0x000000ffff3a9224 */ /* 0x000fe400078e00ff */
[----:B------:R-:W-:Y:S02]  /*6c90*/  @!P1 IMAD.IADD R54, R54, 0x1, -R55 ;  /* 0x0000000136369824 */ /* 0x000fe400078e0a37 */
[----:B------:R-:W-:-:S03]  /*6ca0*/  @!P1 IMAD R55, R55, 0x100000, R61 ;  /* 0x0010000037379824 */ /* 0x000fc600078e023d */
[----:B------:R-:W-:Y:S01]  /*6cb0*/  @!P1 LEA R59, R54, 0x3ff00000, 0x14 ;  /* 0x3ff00000363b9811 */ /* 0x000fe200078ea0ff */
[----:B------:R-:W-:-:S06]  /*6cc0*/  @!P1 IMAD.MOV.U32 R54, RZ, RZ, R60 ;  /* 0x000000ffff369224 */ /* 0x000fcc00078e003c */
[----:B------:R-:W-:-:S11]  /*6cd0*/  @!P1 DMUL R10, R54, R58 ;  /* 0x0000003a360a9228 */ /* 0x000fd60000000000 */
.L_x_80:
[----:B------:R-:W-:Y:S05]  /*6ce0*/  BSYNC.RECONVERGENT B3 ;  /* 0x0000000000037941 */ /* 0x000fea0003800200 */
.L_x_79:
[----:B------:R-:W-:Y:S01]  /*6cf0*/  UMOV UR20, 0xa7e5a092 ;  /* 0xa7e5a09200147882 */ /* 0x000fe20000000000 */
[----:B------:R-:W-:Y:S01]  /*6d00*/  UMOV UR21, 0x41d8729d ;  /* 0x41d8729d00157882 */ /* 0x000fe20000000000 */
[----:B------:R-:W0:Y:S01]  /*6d10*/  MUFU.RSQ64H R59, R53 ;  /* 0x00000035003b7308 */ /* 0x000e220000001c00 */
[C---:B------:R-:W-:Y:S01]  /*6d20*/  DFMA R54, R56.reuse, UR20, -R64 ;  /* 0x0000001438367c2b */ /* 0x040fe20008000840 */
[----:B------:R-:W-:Y:S01]  /*6d30*/  UMOV UR20, 0xb3c5ffe0 ;  /* 0xb3c5ffe000147882 */ /* 0x000fe20000000000 */
[----:B------:R-:W-:Y:S01]  /*6d40*/  UMOV UR21, 0x42015d3d ;  /* 0x42015d3d00157882 */ /* 0x000fe20000000000 */
[----:B------:R-:W-:Y:S01]  /*6d50*/  MOV R58, RZ ;  /* 0x000000ff003a7202 */ /* 0x000fe20000000f00 */
[----:B------:R-:W-:Y:S02]  /*6d60*/  IMAD.MOV.U32 R64, RZ, RZ, 0x0 ;  /* 0x00000000ff407424 */ /* 0x000fe400078e00ff */
[----:B------:R-:W-:Y:S02]  /*6d70*/  IMAD.MOV.U32 R65, RZ, RZ, 0x3fd80000 ;  /* 0x3fd80000ff417424 */ /* 0x000fe400078e00ff */
        /* <DEDUP_REMOVED lines=56> */
.L_x_78:
        /* <DEDUP_REMOVED lines=51> */
.L_x_81:
[----:B------:R-:W-:Y:S05]  /*7430*/  BSYNC.RECONVERGENT B2 ;  /* 0x0000000000027941 */ /* 0x000fea0003800200 */
.L_x_77:
        /* <DEDUP_REMOVED lines=17> */
[----:B------:R-:W-:Y:S01]  /*7550*/  MOV R56, R62 ;  /* 0x0000003e00387202 */ /* 0x000fe20000000f00 */
[----:B------:R-:W-:Y:S01]  /*7560*/  IMAD.MOV.U32 R57, RZ, RZ, R63 ;  /* 0x000000ffff397224 */ /* 0x000fe200078e003f */
[----:B------:R-:W-:-:S07]  /*7570*/  MOV R64, 0x7590 ;  /* 0x0000759000407802 */ /* 0x000fce0000000f00 */
[----:B------:R-:W-:Y:S05]  /*7580*/  CALL.REL.NOINC `($__internal_0_$__cuda_sm20_div_rn_f64_full) ;  /* 0x0000003400787944 */ /* 0x000fea0003c00000 */
[----:B------:R-:W-:Y:S02]  /*7590*/  IMAD.MOV.U32 R10, RZ, RZ, R68 ;  /* 0x000000ffff0a7224 */ /* 0x000fe400078e0044 */
[----:B------:R-:W-:-:S07]  /*75a0*/  IMAD.MOV.U32 R11, RZ, RZ, R69 ;  /* 0x000000ffff0b7224 */ /* 0x000fce00078e0045 */
.L_x_83:
[----:B------:R-:W-:Y:S05]  /*75b0*/  BSYNC.RECONVERGENT B3 ;  /* 0x0000000000037941 */ /* 0x000fea0003800200 */
.L_x_82:
[----:B------:R-:W-:-:S08]  /*75c0*/  DADD R70, R10, R70 ;  /* 0x000000000a467229 */ /* 0x000fd00000000046 */
[----:B------:R-:W-:-:S11]  /*75d0*/  DMUL R76, R76, R70 ;  /* 0x000000464c4c7228 */ /* 0x000fd60000000000 */
.L_x_59:
[----:B------:R-:W-:Y:S05]  /*75e0*/  BSYNC.RECONVERGENT B1 ;  /* 0x0000000000017941 */ /* 0x000fea0003800200 */
.L_x_57:
[----:B------:R-:W-:Y:S01]  /*75f0*/  DMUL R54, R44, 3 ;  /* 0x400800002c367828 */ /* 0x000fe20000000000 */
[----:B------:R-:W-:Y:S01]  /*7600*/  BSSY.RECONVERGENT B1, `(.L_x_84) ;  /* 0x000024f000017945 */ /* 0x000fe20003800200 */
[----:B------:R-:W-:-:S06]  /*7610*/  DFMA R10, R76, 4, R34 ;  /* 0x401000004c0a782b */ /* 0x000fcc0000000022 */
[----:B------:R-:W-:Y:S02]  /*7620*/  DFMA R76, R54, 0.5, R38 ;  /* 0x3fe00000364c782b */ /* 0x000fe40000000026 */
[----:B------:R-:W-:-:S06]  /*7630*/  DADD R10, R10, R48 ;  /* 0x000000000a0a7229 */ /* 0x000fcc0000000030 */
[----:B------:R-:W-:Y:S02]  /*7640*/  DSETP.NEU.AND P0, PT, R76, RZ, PT ;  /* 0x000000ff4c00722a */ /* 0x000fe40003f0d000 */
[----:B------:R-:W-:-:S12]  /*7650*/  DMUL R62, R10, R8 ;  /* 0x000000080a3e7228 */ /* 0x000fd80000000000 */
        /* <DEDUP_REMOVED lines=9> */
.L_x_85:
        /* <DEDUP_REMOVED lines=10> */
.L_x_87:
[----:B------:R-:W0:Y:S01]  /*7790*/  LDC.64 R10, c[0x0][0x3b0] ;  /* 0x0000ec00ff0a7b82 */ /* 0x000e220000000a00 */
[----:B------:R-:W-:Y:S01]  /*77a0*/  DADD R74, -R76, 1 ;  /* 0x3ff000004c4a7429 */ /* 0x000fe20000000100 */
[----:B------:R-:W-:Y:S01]  /*77b0*/  IMAD.MOV.U32 R56, RZ, RZ, 0x0 ;  /* 0x00000000ff387424 */ /* 0x000fe200078e00ff */
[----:B------:R-:W-:Y:S01]  /*77c0*/  MOV R57, 0x3fd80000 ;  /* 0x3fd8000000397802 */ /* 0x000fe20000000f00 */
        /* <DEDUP_REMOVED lines=19> */
[----:B------:R-:W-:Y:S01]  /*7900*/  MOV R53, 0x7960 ;  /* 0x0000796000357802 */ /* 0x000fe20000000f00 */
[----:B------:R-:W-:Y:S01]  /*7910*/  IMAD.MOV.U32 R11, RZ, RZ, R59 ;  /* 0x000000ffff0b7224 */ /* 0x000fe200078e003b */
[----:B------:R-:W-:Y:S01]  /*7920*/  MOV R59, R61 ;  /* 0x0000003d003b7202 */ /* 0x000fe20000000f00 */
[----:B------:R-:W-:Y:S02]  /*7930*/  IMAD.MOV.U32 R58, RZ, RZ, R60 ;  /* 0x000000ffff3a7224 */ /* 0x000fe400078e003c */
[----:B------:R-:W-:-:S07]  /*7940*/  IMAD.MOV.U32 R57, RZ, RZ, R55 ;  /* 0x000000ffff397224 */ /* 0x000fce00078e0037 */
[----:B-----5:R-:W-:Y:S05]  /*7950*/  CALL.REL.NOINC `($__internal_1_$__cuda_sm20_dsqrt_rn_f64_mediumpath_v1) ;  /* 0x0000003400ec7944 */ /* 0x020fea0003c00000 */
.L_x_89:
[----:B------:R-:W-:Y:S05]  /*7960*/  BSYNC.RECONVERGENT B2 ;  /* 0x0000000000027941 */ /* 0x000fea0003800200 */
.L_x_88:
[----:B------:R-:W0:Y:S01]  /*7970*/  LDC.64 R10, c[0x0][0x3b0] ;  /* 0x0000ec00ff0a7b82 */ /* 0x000e220000000a00 */
[----:B------:R-:W-:Y:S01]  /*7980*/  IMAD.MOV.U32 R56, RZ, RZ, 0x652b82fe ;  /* 0x652b82feff387424 */ /* 0x000fe200078e00ff */
[----:B------:R-:W-:Y:S01]  /*7990*/  UMOV UR20, 0xfefa39ef ;  /* 0xfefa39ef00147882 */ /* 0x000fe20000000000 */
[----:B------:R-:W-:Y:S01]  /*79a0*/  IMAD.MOV.U32 R57, RZ, RZ, 0x3ff71547 ;  /* 0x3ff71547ff397424 */ /* 0x000fe200078e00ff */
[----:B------:R-:W-:Y:S01]  /*79b0*/  UMOV UR21, 0x3fe62e42 ;  /* 0x3fe62e4200157882 */ /* 0x000fe20000000000 */
[----:B------:R-:W1:Y:S01]  /*79c0*/  MUFU.RCP64H R65, UR18 ;  /* 0x0000001200417d08 */ /* 0x000e620008001800 */
[----:B------:R-:W-:Y:S01]  /*79d0*/  MOV R64, 0x1 ;  /* 0x0000000100407802 */ /* 0x000fe20000000f00 */
        /* <DEDUP_REMOVED lines=76> */
.L_x_91:
[----:B------:R-:W-:Y:S05]  /*7ea0*/  BSYNC.RECONVERGENT B2 ;  /* 0x0000000000027941 */ /* 0x000fea0003800200 */
.L_x_90:
        /* <DEDUP_REMOVED lines=8> */
[----:B-----5:R-:W-:Y:S05]  /*7f30*/  CALL.REL.NOINC `($__internal_0_$__cuda_sm20_div_rn_f64_full) ;  /* 0x0000002c000c7944 */ /* 0x020fea0003c00000 */
[----:B------:R-:W-:Y:S01]  /*7f40*/  IMAD.MOV.U32 R10, RZ, RZ, R68 ;  /* 0x000000ffff0a7224 */ /* 0x000fe200078e0044 */
[----:B------:R-:W-:-:S07]  /*7f50*/  MOV R11, R69 ;  /* 0x00000045000b7202 */ /* 0x000fce0000000f00 */
.L_x_93:
[----:B------:R-:W-:Y:S05]  /*7f60*/  BSYNC.RECONVERGENT B3 ;  /* 0x0000000000037941 */ /* 0x000fea0003800200 */
.L_x_92:
[----:B------:R-:W-:Y:S01]  /*7f70*/  DADD R54, -RZ, |R10| ;  /* 0x00000000ff367229 */ /* 0x000fe2000000050a */
[----:B------:R-:W-:Y:S01]  /*7f80*/  BSSY.RECONVERGENT B2, `(.L_x_94) ;  /* 0x0000005000027945 */ /* 0x000fe20003800200 */
[----:B------:R-:W-:-:S08]  /*7f90*/  MOV R78, 0x7fd0 ;  /* 0x00007fd0004e7802 */ /* 0x000fd00000000f00 */
[----:B------:R-:W-:Y:S02]  /*7fa0*/  IMAD.MOV.U32 R80, RZ, RZ, R54 ;  /* 0x000000ffff507224 */ /* 0x000fe400078e0036 */
[----:B------:R-:W-:-:S07]  /*7fb0*/  IMAD.MOV.U32 R53, RZ, RZ, R55 ;  /* 0x000000ffff357224 */ /* 0x000fce00078e0037 */
[----:B-----5:R-:W-:Y:S05]  /*7fc0*/  CALL.REL.NOINC `($_Z20kernel_loglikelihoodiPddddddddS_$__internal_accurate_pow) ;  /* 0x0000003400047944 */ /* 0x020fea0003c00000 */
[----:B------:R-:W-:Y:S05]  /*7fd0*/  BSYNC.RECONVERGENT B2 ;  /* 0x0000000000027941 */ /* 0x000fea0003800200 */
.L_x_94:
        /* <DEDUP_REMOVED lines=14> */
.L_x_96:
[----:B------:R-:W-:Y:S05]  /*80c0*/  BSYNC.RECONVERGENT B2 ;  /* 0x0000000000027941 */ /* 0x000fea0003800200 */
.L_x_95:
[----:B------:R-:W-:Y:S01]  /*80d0*/  DMUL R54, R54, -0.5 ;  /* 0xbfe0000036367828 */ /* 0x000fe20000000000 */
[----:B------:R-:W-:Y:S01]  /*80e0*/  IMAD.MOV.U32 R88, RZ, RZ, 0x652b82fe ;  /* 0x652b82feff587424 */ /* 0x000fe200078e00ff */
[----:B------:R-:W-:Y:S01]  /*80f0*/  DSETP.NEU.AND P0, PT, R10, 1, PT ;  /* 0x3ff000000a00742a */ /* 0x000fe20003f0d000 */
[----:B------:R-:W-:Y:S01]  /*8100*/  MOV R89, 0x3ff71547 ;  /* 0x3ff7154700597802 */ /* 0x000fe20000000f00 */
[----:B------:R-:W-:Y:S01]  /*8110*/  IMAD.MOV.U32 R10, RZ, RZ, -0x105c611 ;  /* 0xfefa39efff0a7424 */ /* 0x000fe200078e00ff */
[----:B------:R-:W-:Y:S01]  /*8120*/  DADD R96, -RZ, |R70| ;  /* 0x00000000ff607229 */ /* 0x000fe20000000546 */
[----:B------:R-:W-:Y:S01]  /*8130*/  IMAD.MOV.U32 R11, RZ, RZ, 0x3fe62e42 ;  /* 0x3fe62e42ff0b7424 */ /* 0x000fe200078e00ff */
[----:B------:R-:W-:Y:S01]  /*8140*/  BSSY.RECONVERGENT B2, `(.L_x_97) ;  /* 0x000003c000027945 */ /* 0x000fe20003800200 */
[----:B------:R-:W-:Y:S02]  /*8150*/  IMAD.MOV.U32 R58, RZ, RZ, -0x35dec16 ;  /* 0xfca213eaff3a7424 */ /* 0x000fe400078e00ff */
[----:B------:R-:W-:Y:S01]  /*8160*/  FSEL R82, R54, RZ, P0 ;  /* 0x000000ff36527208 */ /* 0x000fe20000000000 */
[----:B------:R-:W-:Y:S01]  /*8170*/  IMAD.MOV.U32 R54, RZ, RZ, 0x3b39803f ;  /* 0x3b39803fff367424 */ /* 0x000fe200078e00ff */
[----:B------:R-:W-:Y:S01]  /*8180*/  FSEL R83, R55, -1.75, P0 ;  /* 0xbfe0000037537808 */ /* 0x000fe20000000000 */
[----:B------:R-:W-:-:S02]  /*8190*/  IMAD.MOV.U32 R55, RZ, RZ, 0x3c7abc9e ;  /* 0x3c7abc9eff377424 */ /* 0x000fc400078e00ff */
[----:B------:R-:W-:Y:S01]  /*81a0*/  IMAD.MOV.U32 R59, RZ, RZ, 0x3e928af3 ;  /* 0x3e928af3ff3b7424 */ /* 0x000fe200078e00ff */
[----:B------:R-:W-:Y:S01]  /*81b0*/  FSETP.GEU.AND P0, PT, |R83|, 4.1917929649353027344, PT ;  /* 0x4086232b5300780b */ /* 0x000fe20003f0e200 */
[----:B------:R-:W-:Y:S01]  /*81c0*/  IMAD.MOV.U32 R60, RZ, RZ, 0x62401315 ;  /* 0x62401315ff3c7424 */ /* 0x000fe200078e00ff */
[----:B------:R-:W-:Y:S01]  /*81d0*/  DFMA R90, R82, R88, 6.75539944105574400000e+15 ;  /* 0x43380000525a742b */ /* 0x000fe20000000058 */
[----:B------:R-:W-:Y:S02]  /*81e0*/  IMAD.MOV.U32 R61, RZ, RZ, 0x3ec71dee ;  /* 0x3ec71deeff3d7424 */ /* 0x000fe400078e00ff */
[----:B------:R-:W-:-:S05]  /*81f0*/  IMAD.MOV.U32 R53, RZ, RZ, R97 ;  /* 0x000000ffff357224 */ /* 0x000fca00078e0061 */
[----:B------:R-:W-:-:S08]  /*8200*/  DADD R92, R90, -6.75539944105574400000e+15 ;  /* 0xc33800005a5c7429 */ /* 0x000fd00000000000 */
[----:B------:R-:W-:-:S08]  /*8210*/  DFMA R56, R92, -R10, R82 ;  /* 0x8000000a5c38722b */ /* 0x000fd00000000052 */
[----:B------:R-:W-:Y:S01]  /*8220*/  DFMA R92, R92, -R54, R56 ;  /* 0x800000365c5c722b */ /* 0x000fe20000000038 */
[----:B------:R-:W-:Y:S01]  /*8230*/  IMAD.MOV.U32 R56, RZ, RZ, 0x69ce2bdf ;  /* 0x69ce2bdfff387424 */ /* 0x000fe200078e00ff */
[----:B------:R-:W-:-:S06]  /*8240*/  MOV R57, 0x3e5ade15 ;  /* 0x3e5ade1500397802 */ /* 0x000fcc0000000f00 */
[----:B------:R-:W-:-:S08]  /*8250*/  DFMA R64, R92, R56, R58 ;  /* 0x000000385c40722b */ /* 0x000fd0000000003a */
[----:B------:R-:W-:Y:S01]  /*8260*/  DFMA R66, R92, R64, R60 ;  /* 0x000000405c42722b */ /* 0x000fe2000000003c */
[----:B------:R-:W-:Y:S01]  /*8270*/  IMAD.MOV.U32 R64, RZ, RZ, 0x7c89eb71 ;  /* 0x7c89eb71ff407424 */ /* 0x000fe200078e00ff */
[----:B------:R-:W-:-:S06]  /*8280*/  MOV R65, 0x3efa0199 ;  /* 0x3efa019900417802 */ /* 0x000fcc0000000f00 */
[----:B------:R-:W-:Y:S01]  /*8290*/  DFMA R68, R92, R66, R64 ;  /* 0x000000425c44722b */ /* 0x000fe20000000040 */
[----:B------:R-:W-:Y:S02]  /*82a0*/  IMAD.MOV.U32 R66, RZ, RZ, 0x14761f65 ;  /* 0x14761f65ff427424 */ /* 0x000fe400078e00ff */
[----:B------:R-:W-:-:S06]  /*82b0*/  IMAD.MOV.U32 R67, RZ, RZ, 0x3f2a01a0 ;  /* 0x3f2a01a0ff437424 */ /* 0x000fcc00078e00ff */
[----:B------:R-:W-:Y:S01]  /*82c0*/  DFMA R78, R92, R68, R66 ;  /* 0x000000445c4e722b */ /* 0x000fe20000000042 */
[----:B------:R-:W-:Y:S02]  /*82d0*/  IMAD.MOV.U32 R68, RZ, RZ, 0x1852b7af ;  /* 0x1852b7afff447424 */ /* 0x000fe400078e00ff */
[----:B------:R-:W-:-:S06]  /*82e0*/  IMAD.MOV.U32 R69, RZ, RZ, 0x3f56c16c ;  /* 0x3f56c16cff457424 */ /* 0x000fcc00078e00ff */
        /* <DEDUP_REMOVED lines=33> */
.L_x_98:
[----:B------:R-:W-:Y:S05]  /*8500*/  BSYNC.RECONVERGENT B2 ;  /* 0x0000000000027941 */ /* 0x000fea0003800200 */
.L_x_97:
        /* <DEDUP_REMOVED lines=44> */
.L_x_102:
[----:B------:R-:W-:Y:S05]  /*87d0*/  BSYNC.RECONVERGENT B3 ;  /* 0x0000000000037941 */ /* 0x000fea0003800200 */
.L_x_101:
        /* <DEDUP_REMOVED lines=38> */
[----:B------:R-:W-:-:S04]  /*8a40*/  MOV R72, RZ ;  /* 0x000000ff00487202 */ /* 0x000fc80000000f00 */
        /* <DEDUP_REMOVED lines=25> */
.L_x_100:
        /* <DEDUP_REMOVED lines=50> */
.L_x_103:
[----:B------:R-:W-:Y:S05]  /*8f00*/  BSYNC.RECONVERGENT B2 ;  /* 0x0000000000027941 */ /* 0x000fea0003800200 */
.L_x_99:
        /* <DEDUP_REMOVED lines=14> */
[----:B------:R-:W-:-:S06]  /*8ff0*/  MOV R54, RZ ;  /* 0x000000ff00367202 */ /* 0x000fcc0000000f00 */
[----:B------:R-:W-:-:S08]  /*9000*/  DFMA R56, R10, R56, R58 ;  /* 0x000000380a38722b */ /* 0x000fd0000000003a */
[----:B------:R-:W-:Y:S01]  /*9010*/  DFMA R56, R10, R56, R60 ;  /* 0x000000380a38722b */ /* 0x000fe2000000003c */
[----:B------:R-:W-:Y:S01]  /*9020*/  IMAD.MOV.U32 R60, RZ, RZ, -0x597efbda ;  /* 0xa6810426ff3c7424 */ /* 0x000fe200078e00ff */
[----:B0-----:R-:W-:Y:S01]  /*9030*/  DFMA R58, -|R70|, R54, 1 ;  /* 0x3ff00000463a742b */ /* 0x001fe20000000336 */
[----:B------:R-:W-:-:S05]  /*9040*/  IMAD.MOV.U32 R61, RZ, RZ, 0x420a9923 ;  /* 0x420a9923ff3d7424 */ /* 0x000fca00078e00ff */
[----:B------:R-:W-:Y:S02]  /*9050*/  DFMA R56, R10, R56, R64 ;  /* 0x000000380a38722b */ /* 0x000fe40000000040 */
[----:B------:R-:W-:-:S06]  /*9060*/  DFMA R58, R58, R58, R58 ;  /* 0x0000003a3a3a722b */ /* 0x000fcc000000003a */
[----:B------:R-:W-:Y:S02]  /*9070*/  DFMA R56, R10, R56, R66 ;  /* 0x000000380a38722b */ /* 0x000fe40000000042 */
[----:B------:R-:W-:-:S06]  /*9080*/  DFMA R54, R54, R58, R54 ;  /* 0x0000003a3636722b */ /* 0x000fcc0000000036 */
        /* <DEDUP_REMOVED lines=14> */
[----:B------:R-:W-:-:S04]  /*9170*/  @!P1 LEA.HI R10, R88, R88, RZ, 0x1 ;  /* 0x00000058580a9211 */ /* 0x000fc800078f08ff */
[----:B------:R-:W-:Y:S02]  /*9180*/  @!P1 SHF.R.S32.HI R59, RZ, 0x1, R10 ;  /* 0x00000001ff3b9819 */ /* 0x000fe4000001140a */
[----:B------:R-:W-:Y:S02]  /*9190*/  FSEL R10, R64, RZ, P0 ;  /* 0x000000ff400a7208 */ /* 0x000fe40000000000 */
[----:B------:R-:W-:Y:S01]  /*91a0*/  @!P1 LEA R57, R59, R57, 0x14 ;  /* 0x000000393b399211 */ /* 0x000fe200078ea0ff */
[----:B------:R-:W-:-:S05]  /*91b0*/  @!P1 IMAD.IADD R58, R88, 0x1, -R59 ;  /* 0x00000001583a9824 */ /* 0x000fca00078e0a3b */
[----:B------:R-:W-:Y:S01]  /*91c0*/  @!P1 LEA R59, R58, 0x3ff00000, 0x14 ;  /* 0x3ff000003a3b9811 */ /* 0x000fe200078ea0ff */
[----:B------:R-:W-:-:S06]  /*91d0*/  @!P1 IMAD.MOV.U32 R58, RZ, RZ, RZ ;  /* 0x000000ffff3a9224 */ /* 0x000fcc00078e00ff */
[----:B------:R-:W-:-:S11]  /*91e0*/  @!P1 DMUL R10, R56, R58 ;  /* 0x0000003a380a9228 */ /* 0x000fd60000000000 */
.L_x_107:
[----:B------:R-:W-:Y:S05]  /*91f0*/  BSYNC.RECONVERGENT B3 ;  /* 0x0000000000037941 */ /* 0x000fea0003800200 */
.L_x_106:
[----:B------:R-:W-:Y:S01]  /*9200*/  UMOV UR20, 0xa7e5a092 ;  /* 0xa7e5a09200147882 */ /* 0x000fe20000000000 */
[----:B------:R-:W-:Y:S01]  /*9210*/  UMOV UR21, 0x41d8729d ;  /* 0x41d8729d00157882 */ /* 0x000fe20000000000 */
[----:B------:R-:W0:Y:S01]  /*9220*/  MUFU.RSQ64H R59, R53 ;  /* 0x00000035003b7308 */ /* 0x000e220000001c00 */
[C---:B------:R-:W-:Y:S01]  /*9230*/  DFMA R56, R54.reuse, UR20, -R60 ;  /* 0x0000001436387c2b */ /* 0x040fe2000800083c */
[----:B------:R-:W-:Y:S01]  /*9240*/  UMOV UR20, 0xb3c5ffe0 ;  /* 0xb3c5ffe000147882 */ /* 0x000fe20000000000 */
[----:B------:R-:W-:Y:S01]  /*9250*/  UMOV UR21, 0x42015d3d ;  /* 0x42015d3d00157882 */ /* 0x000fe20000000000 */
[----:B------:R-:W-:Y:S02]  /*9260*/  IMAD.MOV.U32 R58, RZ, RZ, RZ ;  /* 0x000000ffff3a7224 */ /* 0x000fe400078e00ff */
[----:B------:R-:W-:Y:S02]  /*9270*/  IMAD.MOV.U32 R64, RZ, RZ, 0x0 ;  /* 0x00000000ff407424 */ /* 0x000fe400078e00ff */
[----:B------:R-:W-:Y:S01]  /*9280*/  IMAD.MOV.U32 R65, RZ, RZ, 0x3fd80000 ;  /* 0x3fd80000ff417424 */ /* 0x000fe200078e00ff */
        /* <DEDUP_REMOVED lines=56> */
.L_x_105:
[C---:B------:R-:W-:Y:S01]  /*9610*/  DMUL R10, R70.reuse, R70 ;  /* 0x00000046460a7228 */ /* 0x040fe20000000000 */
[----:B------:R-:W-:Y:S01]  /*9620*/  IMAD.MOV.U32 R54, RZ, RZ, -0x3d76e750 ;  /* 0xc28918b0ff367424 */ /* 0x000fe200078e00ff */
[----:B------:R-:W-:Y:S01]  /*9630*/  MOV R55, 0x38a76b71 ;  /* 0x38a76b7100377802 */ /* 0x000fe20000000f00 */
[----:B------:R-:W-:Y:S01]  /*9640*/  UMOV UR20, 0xe367973f ;  /* 0xe367973f00147882 */ /* 0x000fe20000000000 */
[----:B------:R-:W-:Y:S01]  /*9650*/  UMOV UR21, 0x38268d52 ;  /* 0x38268d5200157882 */ /* 0x000fe20000000000 */
[----:B------:R-:W-:-:S03]  /*9660*/  DMUL R56, R70, 0.5 ;  /* 0x3fe0000046387828 */ /* 0x000fc60000000000 */
        /* <DEDUP_REMOVED lines=45> */
.L_x_108:
[----:B------:R-:W-:Y:S05]  /*9940*/  BSYNC.RECONVERGENT B2 ;  /* 0x0000000000027941 */ /* 0x000fea0003800200 */
.L_x_104:
        /* <DEDUP_REMOVED lines=23> */
.L_x_110:
[----:B------:R-:W-:Y:S05]  /*9ac0*/  BSYNC.RECONVERGENT B3 ;  /* 0x0000000000037941 */ /* 0x000fea0003800200 */
.L_x_109:
[----:B------:R-:W-:-:S08]  /*9ad0*/  DADD R72, R10, R72 ;  /* 0x000000000a487229 */ /* 0x000fd00000000048 */
[----:B------:R-:W-:-:S11]  /*9ae0*/  DMUL R82, R82, R72 ;  /* 0x0000004852527228 */ /* 0x000fd60000000000 */
.L_x_86:
[----:B------:R-:W-:Y:S05]  /*9af0*/  BSYNC.RECONVERGENT B1 ;  /* 0x0000000000017941 */ /* 0x000fea0003800200 */
.L_x_84:
[----:B------:R-:W0:Y:S01]  /*9b00*/  MUFU.RCP64H R11, 3 ;  /* 0x40080000000b7908 */ /* 0x000e220000001800 */
[----:B------:R-:W-:Y:S01]  /*9b10*/  MOV R56, 0x0 ;  /* 0x0000000000387802 */ /* 0x000fe20000000f00 */
[----:B------:R-:W-:Y:S01]  /*9b20*/  IMAD.MOV.U32 R57, RZ, RZ, 0x40080000 ;  /* 0x40080000ff397424 */ /* 0x000fe200078e00ff */
[----:B------:R-:W-:Y:S01]  /*9b30*/  DFMA R82, R82, 4, R48 ;  /* 0x401000005252782b */ /* 0x000fe20000000030 */
[----:B------:R-:W-:Y:S01]  /*9b40*/  IMAD.MOV.U32 R10, RZ, RZ, 0x1 ;  /* 0x00000001ff0a7424 */ /* 0x000fe200078e00ff */
[----:B------:R-:W-:Y:S01]  /*9b50*/  FSETP.GEU.AND P1, PT, |R45|, 6.5827683646048100446e-37, PT ;  /* 0x036000002d00780b */ /* 0x000fe20003f2e200 */
[----:B------:R-:W-:Y:S01]  /*9b60*/  DFMA R70, R48, 4, R34 ;  /* 0x401000003046782b */ /* 0x000fe20000000022 */
[----:B------:R-:W-:Y:S04]  /*9b70*/  BSSY.RECONVERGENT B1, `(.L_x_111) ;  /* 0x0000017000017945 */ /* 0x000fe80003800200 */
[----:B-----5:R-:W-:-:S03]  /*9b80*/  DADD R82, R50, R82 ;  /* 0x0000000032527229 */ /* 0x020fc60000000052 */
[----:B------:R-:W-:Y:S02]  /*9b90*/  DADD R70, R50, R70 ;  /* 0x0000000032467229 */ /* 0x000fe40000000046 */
[----:B0-----:R-:W-:-:S03]  /*9ba0*/  DFMA R54, R10, -R56, 1 ;  /* 0x3ff000000a36742b */ /* 0x001fc60000000838 */
[----:B------:R-:W-:-:S05]  /*9bb0*/  DMUL R8, R82, R8 ;  /* 0x0000000852087228 */ /* 0x000fca0000000000 */
[----:B------:R-:W-:-:S08]  /*9bc0*/  DFMA R54, R54, R54, R54 ;  /* 0x000000363636722b */ /* 0x000fd00000000036 */
[----:B------:R-:W-:-:S08]  /*9bd0*/  DFMA R54, R10, R54, R10 ;  /* 0x000000360a36722b */ /* 0x000fd0000000000a */
[----:B------:R-:W-:-:S08]  /*9be0*/  DFMA R10, R54, -R56, 1 ;  /* 0x3ff00000360a742b */ /* 0x000fd00000000838 */
[----:B------:R-:W-:-:S08]  /*9bf0*/  DFMA R10, R54, R10, R54 ;  /* 0x0000000a360a722b */ /* 0x000fd00000000036 */
[----:B------:R-:W-:-:S08]  /*9c00*/  DMUL R54, R44, R10 ;  /* 0x0000000a2c367228 */ /* 0x000fd00000000000 */
[----:B------:R-:W-:-:S08]  /*9c10*/  DFMA R56, R54, -3, R44 ;  /* 0xc00800003638782b */ /* 0x000fd0000000002c */
[----:B------:R-:W-:-:S10]  /*9c20*/  DFMA R10, R10, R56, R54 ;  /* 0x000000380a0a722b */ /* 0x000fd40000000036 */
[----:B------:R-:W-:-:S05]  /*9c30*/  FFMA R53, RZ, 2.125, R11 ;  /* 0x40080000ff357823 */ /* 0x000fca000000000b */
[----:B------:R-:W-:-:S13]  /*9c40*/  FSETP.GT.AND P0, PT, |R53|, 1.469367938527859385e-39, PT ;  /* 0x001000003500780b */ /* 0x000fda0003f04200 */
[----:B------:R-:W-:Y:S05]  /*9c50*/  @P0 BRA P1, `(.L_x_112) ;  /* 0x0000000000200947 */ /* 0x000fea0000800000 */
[----:B------:R-:W-:Y:S01]  /*9c60*/  IMAD.MOV.U32 R58, RZ, RZ, R44 ;  /* 0x000000ffff3a7224 */ /* 0x000fe200078e002c */
[----:B------:R-:W-:Y:S01]  /*9c70*/  MOV R57, 0x40080000 ;  /* 0x4008000000397802 */ /* 0x000fe20000000f00 */
[----:B------:R-:W-:Y:S01]  /*9c80*/  IMAD.MOV.U32 R59, RZ, RZ, R45 ;  /* 0x000000ffff3b7224 */ /* 0x000fe200078e002d */
[----:B------:R-:W-:Y:S01]  /*9c90*/  MOV R64, 0x9cc0 ;  /* 0x00009cc000407802 */ /* 0x000fe20000000f00 */
[----:B------:R-:W-:-:S07]  /*9ca0*/  IMAD.MOV.U32 R56, RZ, RZ, RZ ;  /* 0x000000ffff387224 */ /* 0x000fce00078e00ff */
[----:B------:R-:W-:Y:S05]  /*9cb0*/  CALL.REL.NOINC `($__internal_0_$__cuda_sm20_div_rn_f64_full) ;  /* 0x0000000c00ac7944 */ /* 0x000fea0003c00000 */
[----:B------:R-:W-:Y:S02]  /*9cc0*/  IMAD.MOV.U32 R10, RZ, RZ, R68 ;  /* 0x000000ffff0a7224 */ /* 0x000fe400078e0044 */
[----:B------:R-:W-:-:S07]  /*9cd0*/  IMAD.MOV.U32 R11, RZ, RZ, R69 ;  /* 0x000000ffff0b7224 */ /* 0x000fce00078e0045 */
.L_x_112:
[----:B------:R-:W-:Y:S05]  /*9ce0*/  BSYNC.RECONVERGENT B1 ;  /* 0x0000000000017941 */ /* 0x000fea0003800200 */
.L_x_111:
[----:B------:R-:W0:Y:S01]  /*9cf0*/  LDC.64 R44, c[0x0][0x3c0] ;  /* 0x0000f000ff2c7b82 */ /* 0x000e220000000a00 */
[----:B------:R-:W-:-:S08]  /*9d00*/  DFMA R70, R70, R10, -R62 ;  /* 0x0000000a4646722b */ /* 0x000fd0000000083e */
[----:B------:R-:W-:Y:S02]  /*9d10*/  DADD R70, -R8, R70 ;  /* 0x0000000008467229 */ /* 0x000fe40000000146 */
[----:B0-----:R-:W-:-:S08]  /*9d20*/  DMUL R10, R44, 15 ;  /* 0x402e00002c0a7828 */ /* 0x001fd00000000000 */
[----:B------:R-:W-:-:S14]  /*9d30*/  DSETP.GEU.AND P0, PT, |R70|, R10, PT ;  /* 0x0000000a4600722a */ /* 0x000fdc0003f0e200 */
[----:B------:R-:W-:Y:S01]  /*9d40*/  @!P0 DADD R8, R62, R8 ;  /* 0x000000003e088229 */ /* 0x000fe20000000008 */
[----:B------:R-:W-:Y:S01]  /*9d50*/  @P0 LEA R11, R52, UR5, 0x3 ;  /* 0x00000005340b0c11 */ /* 0x000fe2000f8e18ff */
[----:B------:R-:W-:Y:S01]  /*9d60*/  @!P0 VIADD R32, R32, 0xffffffff ;  /* 0xffffffff20208836 */ /* 0x000fe20000000000 */
[----:B------:R-:W-:Y:S01]  /*9d70*/  @!P0 MOV R34, R50 ;  /* 0x0000003200228202 */ /* 0x000fe20000000f00 */
[----:B------:R-:W-:Y:S02]  /*9d80*/  @P0 VIADD R32, R52, 0x1 ;  /* 0x0000000134200836 */ /* 0x000fe40000000000 */
[----:B------:R0:W-:Y:S01]  /*9d90*/  @P0 STL.64 [R11+0x8], R46 ;  /* 0x0000082e0b000387 */ /* 0x0001e20000100a00 */
[----:B------:R-:W-:Y:S01]  /*9da0*/  @!P0 IMAD.MOV.U32 R38, RZ, RZ, R42 ;  /* 0x000000ffff268224 */ /* 0x000fe200078e002a */
[----:B------:R-:W-:Y:S01]  /*9db0*/  @!P0 DADD R40, R40, R8 ;  /* 0x0000000028288229 */ /* 0x000fe20000000008 */
[----:B------:R-:W-:Y:S01]  /*9dc0*/  @!P0 IMAD.MOV.U32 R39, RZ, RZ, R43 ;  /* 0x000000ffff278224 */ /* 0x000fe200078e002b */
[----:B------:R0:W-:Y:S01]  /*9dd0*/  @P0 STL.64 [R11+0x3e88], R48 ;  /* 0x003e88300b000387 */ /* 0x0001e20000100a00 */
[----:B------:R-:W-:Y:S01]  /*9de0*/  @!P0 IMAD.MOV.U32 R35, RZ, RZ, R51 ;  /* 0x000000ffff238224 */ /* 0x000fe200078e0033 */
[C---:B------:R-:W-:Y:S01]  /*9df0*/  ISETP.GE.U32.AND P0, PT, R30.reuse, 0x7cf, PT ;  /* 0x000007cf1e00780c */ /* 0x040fe20003f06070 */
[----:B------:R-:W-:Y:S01]  /*9e00*/  VIADD R30, R30, 0x1 ;  /* 0x000000011e1e7836 */ /* 0x000fe20000000000 */
[----:B------:R-:W-:-:S13]  /*9e10*/  ISETP.GT.AND P1, PT, R32, -0x1, PT ;  /* 0xffffffff2000780c */ /* 0x000fda0003f24270 */
[----:B0-----:R-:W-:Y:S05]  /*9e20*/  @!P0 BRA P1, `(.L_x_113) ;  /* 0xffffff8800ec8947 */ /* 0x001fea000083ffff */
[----:B------:R-:W-:Y:S05]  /*9e30*/  BSYNC.RECONVERGENT B0 ;  /* 0x0000000000007941 */ /* 0x000fea0003800200 */
.L_x_27:
[----:B------:R-:W0:Y:S01]  /*9e40*/  LDCU.64 UR4, c[0x0][0x3b8] ;  /* 0x00007700ff0477ac */ /* 0x000e220008000a00 */
[----:B------:R-:W-:Y:S01]  /*9e50*/  BSSY.RECONVERGENT B0, `(.L_x_114) ;  /* 0x0000055000007945 */ /* 0x000fe20003800200 */
[----:B------:R-:W-:Y:S01]  /*9e60*/  IMAD.MOV.U32 R15, RZ, RZ, -0x3ff ;  /* 0xfffffc01ff0f7424 */ /* 0x000fe200078e00ff */
[----:B0-----:R-:W-:-:S08]  /*9e70*/  DMUL R2, R2, UR4 ;  /* 0x0000000402027c28 */ /* 0x001fd00008000000 */
[----:B------:R-:W-:-:S10]  /*9e80*/  DFMA R2, R40, R2, R18 ;  /* 0x000000022802722b */ /* 0x000fd40000000012 */
[----:B------:R-:W-:Y:S01]  /*9e90*/  ISETP.GT.AND P0, PT, R3, 0xfffff, PT ;  /* 0x000fffff0300780c */ /* 0x000fe20003f04270 */
[----:B------:R-:W-:Y:S01]  /*9ea0*/  IMAD.MOV.U32 R4, RZ, RZ, R2 ;  /* 0x000000ffff047224 */ /* 0x000fe200078e0002 */
[----:B------:R-:W-:Y:S01]  /*9eb0*/  MOV R0, R3 ;  /* 0x0000000300007202 */ /* 0x000fe20000000f00 */
[----:B------:R-:W-:-:S10]  /*9ec0*/  IMAD.MOV.U32 R5, RZ, RZ, R3 ;  /* 0x000000ffff057224 */ /* 0x000fd400078e0003 */
[----:B------:R-:W-:Y:S01]  /*9ed0*/  @!P0 DMUL R4, R4, 1.80143985094819840000e+16 ;  /* 0x4350000004048828 */ /* 0x000fe20000000000 */
[----:B------:R-:W-:-:S09]  /*9ee0*/  @!P0 IMAD.MOV.U32 R15, RZ, RZ, -0x435 ;  /* 0xfffffbcbff0f8424 */ /* 0x000fd200078e00ff */
[----:B------:R-:W-:Y:S02]  /*9ef0*/  @!P0 IMAD.MOV.U32 R0, RZ, RZ, R5 ;  /* 0x000000ffff008224 */ /* 0x000fe400078e0005 */
[----:B------:R-:W-:Y:S02]  /*9f00*/  @!P0 IMAD.MOV.U32 R2, RZ, RZ, R4 ;  /* 0x000000ffff028224 */ /* 0x000fe400078e0004 */
[----:B------:R-:W-:-:S05]  /*9f10*/  VIADD R3, R0, 0xffffffff ;  /* 0xffffffff00037836 */ /* 0x000fca0000000000 */
[----:B------:R-:W-:-:S13]  /*9f20*/  ISETP.GT.U32.AND P1, PT, R3, 0x7feffffe, PT ;  /* 0x7feffffe0300780c */ /* 0x000fda0003f24070 */
[----:B------:R-:W-:Y:S05]  /*9f30*/  @P1 BRA `(.L_x_115) ;  /* 0x0000000400001947 */ /* 0x000fea0003800000 */
[C---:B------:R-:W-:Y:S01]  /*9f40*/  LOP3.LUT R3, R0.reuse, 0xfffff, RZ, 0xc0, !PT ;  /* 0x000fffff00037812 */ /* 0x040fe200078ec0ff */
[----:B------:R-:W-:Y:S01]  /*9f50*/  IMAD.MOV.U32 R6, RZ, RZ, RZ ;  /* 0x000000ffff067224 */ /* 0x000fe200078e00ff */
[----:B------:R-:W-:Y:S01]  /*9f60*/  UMOV UR4, 0x3ae80f1e ;  /* 0x3ae80f1e00047882 */ /* 0x000fe20000000000 */
[----:B------:R-:W-:Y:S01]  /*9f70*/  IMAD.MOV.U32 R12, RZ, RZ, -0x748574fc ;  /* 0x8b7a8b04ff0c7424 */ /* 0x000fe200078e00ff */
[----:B------:R-:W-:Y:S01]  /*9f80*/  LOP3.LUT R3, R3, 0x3ff00000, RZ, 0xfc, !PT ;  /* 0x3ff0000003037812 */ /* 0x000fe200078efcff */
[----:B------:R-:W-:Y:S01]  /*9f90*/  IMAD.MOV.U32 R13, RZ, RZ, 0x3ed0ee25 ;  /* 0x3ed0ee25ff0d7424 */ /* 0x000fe200078e00ff */
[----:B------:R-:W-:Y:S01]  /*9fa0*/  UMOV UR5, 0x3eb1380b ;  /* 0x3eb1380b00057882 */ /* 0x000fe20000000000 */
[----:B------:R-:W-:Y:S01]  /*9fb0*/  LEA.HI R15, R0, R15, RZ, 0xc ;  /* 0x0000000f000f7211 */ /* 0x000fe200078f60ff */
[----:B------:R-:W-:Y:S01]  /*9fc0*/  UMOV UR8, 0x80000000 ;  /* 0x8000000000087882 */ /* 0x000fe20000000000 */
[----:B------:R-:W-:Y:S01]  /*9fd0*/  ISETP.GE.U32.AND P0, PT, R3, 0x3ff6a09f, PT ;  /* 0x3ff6a09f0300780c */ /* 0x000fe20003f06070 */
[----:B------:R-:W-:-:S12]  /*9fe0*/  UMOV UR9, 0x43300000 ;  /* 0x4330000000097882 */ /* 0x000fd80000000000 */
[----:B------:R-:W-:Y:S01]  /*9ff0*/  @P0 IADD3 R5, PT, PT, R3, -0x100000, RZ ;  /* 0xfff0000003050810 */ /* 0x000fe20007ffe0ff */
[----:B------:R-:W-:-:S04]  /*a000*/  @P0 VIADD R15, R15, 0x1 ;  /* 0x000000010f0f0836 */ /* 0x000fc80000000000 */
[----:B------:R-:W-:Y:S01]  /*a010*/  @P0 IMAD.MOV.U32 R3, RZ, RZ, R5 ;  /* 0x000000ffff030224 */ /* 0x000fe200078e0005 */
[----:B------:R-:W-:Y:S02]  /*a020*/  LOP3.LUT R14, R15, 0x80000000, RZ, 0x3c, !PT ;  /* 0x800000000f0e7812 */ /* 0x000fe400078e3cff */
[----:B------:R-:W-:-:S03]  /*a030*/  MOV R15, 0x43300000 ;  /* 0x43300000000f7802 */ /* 0x000fc60000000f00 */
[C---:B------:R-:W-:Y:S02]  /*a040*/  DADD R4, R2.reuse, 1 ;  /* 0x3ff0000002047429 */ /* 0x040fe40000000000 */
[----:B------:R-:W-:Y:S02]  /*a050*/  DADD R2, R2, -1 ;  /* 0xbff0000002027429 */ /* 0x000fe40000000000 */
[----:B------:R-:W-:Y:S01]  /*a060*/  DADD R14, R14, -UR8 ;  /* 0x800000080e0e7e29 */ /* 0x000fe20008000000 */
[----:B------:R-:W-:Y:S01]  /*a070*/  UMOV UR8, 0xfefa39ef ;  /* 0xfefa39ef00087882 */ /* 0x000fe20000000000 */
[----:B------:R-:W0:Y:S01]  /*a080*/  MUFU.RCP64H R7, R5 ;  /* 0x0000000500077308 */ /* 0x000e220000001800 */
[----:B------:R-:W-:Y:S01]  /*a090*/  UMOV UR9, 0x3fe62e42 ;  /* 0x3fe62e4200097882 */ /* 0x000fe20000000000 */
[----:B0-----:R-:W-:-:S08]  /*a0a0*/  DFMA R8, -R4, R6, 1 ;  /* 0x3ff000000408742b */ /* 0x001fd00000000106 */
[----:B------:R-:W-:-:S08]  /*a0b0*/  DFMA R8, R8, R8, R8 ;  /* 0x000000080808722b */ /* 0x000fd00000000008 */
[----:B------:R-:W-:-:S08]  /*a0c0*/  DFMA R8, R6, R8, R6 ;  /* 0x000000080608722b */ /* 0x000fd00000000006 */
[----:B------:R-:W-:-:S08]  /*a0d0*/  DMUL R6, R2, R8 ;  /* 0x0000000802067228 */ /* 0x000fd00000000000 */
[----:B------:R-:W-:-:S08]  /*a0e0*/  DFMA R6, R2, R8, R6 ;  /* 0x000000080206722b */ /* 0x000fd00000000006 */
[----:B------:R-:W-:-:S08]  /*a0f0*/  DMUL R10, R6, R6 ;  /* 0x00000006060a7228 */ /* 0x000fd00000000000 */
[----:B------:R-:W-:Y:S01]  /*a100*/  DFMA R4, R10, UR4, R12 ;  /* 0x000000040a047c2b */ /* 0x000fe2000800000c */
[----:B------:R-:W-:Y:S01]  /*a110*/  UMOV UR4, 0x9f02676f ;  /* 0x9f02676f00047882 */ /* 0x000fe20000000000 */
[----:B------:R-:W-:Y:S01]  /*a120*/  UMOV UR5, 0x3ef3b266 ;  /* 0x3ef3b26600057882 */ /* 0x000fe20000000000 */
[----:B------:R-:W-:-:S05]  /*a130*/  DADD R12, R2, -R6 ;  /* 0x00000000020c7229 */ /* 0x000fca0000000806 */
[----:B------:R-:W-:Y:S01]  /*a140*/  DFMA R4, R10, R4, UR4 ;  /* 0x000000040a047e2b */ /* 0x000fe20008000004 */
[----:B------:R-:W-:Y:S01]  /*a150*/  UMOV UR4, 0xa9ab0956 ;  /* 0xa9ab095600047882 */ /* 0x000fe20000000000 */
[----:B------:R-:W-:Y:S01]  /*a160*/  UMOV UR5, 0x3f1745cb ;  /* 0x3f1745cb00057882 */ /* 0x000fe20000000000 */
[----:B------:R-:W-:-:S05]  /*a170*/  DADD R12, R12, R12 ;  /* 0x000000000c0c7229 */ /* 0x000fca000000000c */
[----:B------:R-:W-:Y:S01]  /*a180*/  DFMA R4, R10, R4, UR4 ;  /* 0x000000040a047e2b */ /* 0x000fe20008000004 */
[----:B------:R-:W-:Y:S01]  /*a190*/  UMOV UR4, 0x2d1b5154 ;  /* 0x2d1b515400047882 */ /* 0x000fe20000000000 */
[----:B------:R-:W-:Y:S01]  /*a1a0*/  UMOV UR5, 0x3f3c71c7 ;  /* 0x3f3c71c700057882 */ /* 0x000fe20000000000 */
[----:B------:R-:W-:Y:S02]  /*a1b0*/  DFMA R12, R2, -R6, R12 ;  /* 0x80000006020c722b */ /* 0x000fe4000000000c */
[----:B------:R-:W-:-:S03]  /*a1c0*/  DFMA R2, R14, UR8, R6 ;  /* 0x000000080e027c2b */ /* 0x000fc60008000006 */
[----:B------:R-:W-:Y:S01]  /*a1d0*/  DFMA R4, R10, R4, UR4 ;  /* 0x000000040a047e2b */ /* 0x000fe20008000004 */
[----:B------:R-:W-:Y:S01]  /*a1e0*/  UMOV UR4, 0x923be72d ;  /* 0x923be72d00047882 */ /* 0x000fe20000000000 */
[----:B------:R-:W-:Y:S01]  /*a1f0*/  UMOV UR5, 0x3f624924 ;  /* 0x3f62492400057882 */ /* 0x000fe20000000000 */
[----:B------:R-:W-:-:S05]  /*a200*/  DMUL R12, R8, R12 ;  /* 0x0000000c080c7228 */ /* 0x000fca0000000000 */
        /* <DEDUP_REMOVED lines=8> */
[----:B------:R-:W-:Y:S02]  /*a290*/  UMOV UR5, 0x3fe62e42 ;  /* 0x3fe62e4200057882 */ /* 0x000fe40000000000 */
[----:B------:R-:W-:Y:S01]  /*a2a0*/  DFMA R16, R14, -UR4, R2 ;  /* 0x800000040e107c2b */ /* 0x000fe20008000002 */
[----:B------:R-:W-:Y:S01]  /*a2b0*/  UMOV UR4, 0x3b39803f ;  /* 0x3b39803f00047882 */ /* 0x000fe20000000000 */
[----:B------:R-:W-:Y:S02]  /*a2c0*/  UMOV UR5, 0x3c7abc9e ;  /* 0x3c7abc9e00057882 */ /* 0x000fe40000000000 */
[----:B------:R-:W-:-:S04]  /*a2d0*/  DMUL R4, R10, R4 ;  /* 0x000000040a047228 */ /* 0x000fc80000000000 */
[----:B------:R-:W-:-:S04]  /*a2e0*/  DADD R16, -R6, R16 ;  /* 0x0000000006107229 */ /* 0x000fc80000000110 */
[----:B------:R-:W-:-:S08]  /*a2f0*/  DFMA R4, R6, R4, R12 ;  /* 0x000000040604722b */ /* 0x000fd0000000000c */
[----:B------:R-:W-:-:S08]  /*a300*/  DADD R4, R4, -R16 ;  /* 0x0000000004047229 */ /* 0x000fd00000000810 */
[----:B------:R-:W-:-:S08]  /*a310*/  DFMA R4, R14, UR4, R4 ;  /* 0x000000040e047c2b */ /* 0x000fd00008000004 */
[----:B------:R-:W-:Y:S01]  /*a320*/  DADD R2, R2, R4 ;  /* 0x0000000002027229 */ /* 0x000fe20000000004 */
[----:B------:R-:W-:Y:S10]  /*a330*/  BRA `(.L_x_116) ;  /* 0x0000000000187947 */ /* 0x000ff40003800000 */
.L_x_115:
[----:B------:R-:W-:Y:S01]  /*a340*/  IMAD.MOV.U32 R2, RZ, RZ, 0x0 ;  /* 0x00000000ff027424 */ /* 0x000fe200078e00ff */
[----:B------:R-:W-:Y:S01]  /*a350*/  LOP3.LUT P0, RZ, R5, 0x7fffffff, RZ, 0xc0, !PT ;  /* 0x7fffffff05ff7812 */ /* 0x000fe2000780c0ff */
[----:B------:R-:W-:-:S06]  /*a360*/  IMAD.MOV.U32 R3, RZ, RZ, 0x7ff00000 ;  /* 0x7ff00000ff037424 */ /* 0x000fcc00078e00ff */
[----:B------:R-:W-:-:S10]  /*a370*/  DFMA R2, R4, R2, +INF ;  /* 0x7ff000000402742b */ /* 0x000fd40000000002 */
[----:B------:R-:W-:Y:S02]  /*a380*/  FSEL R2, R2, RZ, P0 ;  /* 0x000000ff02027208 */ /* 0x000fe40000000000 */
[----:B------:R-:W-:-:S07]  /*a390*/  FSEL R3, R3, -QNAN , P0 ;  /* 0xfff0000003037808 */ /* 0x000fce0000000000 */
.L_x_116:
[----:B------:R-:W-:Y:S05]  /*a3a0*/  BSYNC.RECONVERGENT B0 ;  /* 0x0000000000007941 */ /* 0x000fea0003800200 */
.L_x_114:
[----:B------:R-:W0:Y:S01]  /*a3b0*/  MUFU.RCP64H R5, 1.7853975296020507812 ;  /* 0x3ffc90fd00057908 */ /* 0x000e220000001800 */
[----:B------:R-:W-:Y:S01]  /*a3c0*/  IMAD.MOV.U32 R6, RZ, RZ, -0x55dde974 ;  /* 0xaa22168cff067424 */ /* 0x000fe200078e00ff */
[----:B------:R-:W-:Y:S01]  /*a3d0*/  UMOV UR4, 0xaeef4ba0 ;  /* 0xaeef4ba000047882 */ /* 0x000fe20000000000 */
[----:B------:R-:W-:Y:S01]  /*a3e0*/  IMAD.MOV.U32 R7, RZ, RZ, 0x3ffc90fd ;  /* 0x3ffc90fdff077424 */ /* 0x000fe200078e00ff */
[----:B------:R-:W-:Y:S01]  /*a3f0*/  UMOV UR5, 0x3fcb7812 ;  /* 0x3fcb781200057882 */ /* 0x000fe20000000000 */
[----:B------:R-:W-:Y:S01]  /*a400*/  IMAD.MOV.U32 R4, RZ, RZ, RZ ;  /* 0x000000ffff047224 */ /* 0x000fe200078e00ff */
[----:B------:R-:W-:Y:S01]  /*a410*/  MOV R20, 0x8b7a8b04 ;  /* 0x8b7a8b0400147802 */ /* 0x000fe20000000f00 */
[----:B------:R-:W-:Y:S01]  /*a420*/  IMAD.MOV.U32 R21, RZ, RZ, 0x3ed0ee25 ;  /* 0x3ed0ee25ff157424 */ /* 0x000fe200078e00ff */
[----:B------:R-:W-:Y:S01]  /*a430*/  UMOV UR10, 0x3ae80f1e ;  /* 0x3ae80f1e000a7882 */ /* 0x000fe20000000000 */
[----:B------:R-:W-:Y:S01]  /*a440*/  UMOV UR11, 0x3eb1380b ;  /* 0x3eb1380b000b7882 */ /* 0x000fe20000000000 */
[----:B------:R-:W1:Y:S01]  /*a450*/  LDC R0, c[0x0][0x3a4] ;  /* 0x0000e900ff007b82 */ /* 0x000e620000000800 */
[----:B------:R-:W-:Y:S01]  /*a460*/  UMOV UR12, 0x9f02676f ;  /* 0x9f02676f000c7882 */ /* 0x000fe20000000000 */
[----:B------:R-:W-:Y:S01]  /*a470*/  UMOV UR13, 0x3ef3b266 ;  /* 0x3ef3b266000d7882 */ /* 0x000fe20000000000 */
[----:B------:R-:W-:Y:S01]  /*a480*/  UMOV UR14, 0xa9ab0956 ;  /* 0xa9ab0956000e7882 */ /* 0x000fe20000000000 */
[----:B------:R-:W-:Y:S01]  /*a490*/  UMOV UR15, 0x3f1745cb ;  /* 0x3f1745cb000f7882 */ /* 0x000fe20000000000 */
[----:B------:R-:W-:Y:S01]  /*a4a0*/  UMOV UR16, 0x2d1b5154 ;  /* 0x2d1b515400107882 */ /* 0x000fe20000000000 */
[----:B------:R-:W-:Y:S01]  /*a4b0*/  UMOV UR17, 0x3f3c71c7 ;  /* 0x3f3c71c700117882 */ /* 0x000fe20000000000 */
[----:B0-----:R-:W-:Y:S01]  /*a4c0*/  DFMA R6, R4, -R6, 1 ;  /* 0x3ff000000406742b */ /* 0x001fe20000000806 */
[----:B------:R-:W-:Y:S01]  /*a4d0*/  UMOV UR18, 0x923be72d ;  /* 0x923be72d00127882 */ /* 0x000fe20000000000 */
[----:B------:R-:W-:Y:S01]  /*a4e0*/  UMOV UR19, 0x3f624924 ;  /* 0x3f62492400137882 */ /* 0x000fe20000000000 */
[----:B------:R-:W-:Y:S01]  /*a4f0*/  UMOV UR20, 0x9999a3c4 ;  /* 0x9999a3c400147882 */ /* 0x000fe20000000000 */
[----:B------:R-:W-:Y:S01]  /*a500*/  UMOV UR21, 0x3f899999 ;  /* 0x3f89999900157882 */ /* 0x000fe20000000000 */
[----:B------:R-:W0:Y:S01]  /*a510*/  LDC.64 R16, c[0x0][0x3a0] ;  /* 0x0000e800ff107b82 */ /* 0x000e220000000a00 */
[----:B------:R-:W-:Y:S01]  /*a520*/  IMAD.MOV.U32 R22, RZ, RZ, -0x105c611 ;  /* 0xfefa39efff167424 */ /* 0x000fe200078e00ff */
[----:B------:R-:W-:Y:S01]  /*a530*/  UMOV UR8, 0x0 ;  /* 0x0000000000087882 */ /* 0x000fe20000000000 */
[----:B------:R-:W-:Y:S01]  /*a540*/  DFMA R6, R6, R6, R6 ;  /* 0x000000060606722b */ /* 0x000fe20000000006 */
[----:B------:R-:W-:Y:S01]  /*a550*/  IMAD.MOV.U32 R23, RZ, RZ, 0x3fe62e42 ;  /* 0x3fe62e42ff177424 */ /* 0x000fe200078e00ff */
[----:B------:R-:W-:Y:S01]  /*a560*/  UMOV UR9, 0x40080000 ;  /* 0x4008000000097882 */ /* 0x000fe20000000000 */
[----:B------:R-:W-:Y:S01]  /*a570*/  UMOV UR22, 0x55555554 ;  /* 0x5555555400167882 */ /* 0x000fe20000000000 */
[----:B------:R-:W-:Y:S01]  /*a580*/  UMOV UR23, 0x3fb55555 ;  /* 0x3fb5555500177882 */ /* 0x000fe20000000000 */
[----:B------:R-:W-:Y:S01]  /*a590*/  IMAD.MOV.U32 R26, RZ, RZ, -0x105c611 ;  /* 0xfefa39efff1a7424 */ /* 0x000fe200078e00ff */
[----:B------:R-:W-:Y:S01]  /*a5a0*/  MOV R28, 0x3b39803f ;  /* 0x3b39803f001c7802 */ /* 0x000fe20000000f00 */
[----:B------:R-:W-:Y:S01]  /*a5b0*/  IMAD.MOV.U32 R27, RZ, RZ, 0x3fe62e42 ;  /* 0x3fe62e42ff1b7424 */ /* 0x000fe200078e00ff */
[----:B------:R-:W-:Y:S01]  /*a5c0*/  DFMA R6, R4, R6, R4 ;  /* 0x000000060406722b */ /* 0x000fe20000000004 */
[----:B-1----:R-:W-:Y:S01]  /*a5d0*/  ISETP.GT.AND P0, PT, R0, 0xfffff, PT ;  /* 0x000fffff0000780c */ /* 0x002fe20003f04270 */
[----:B------:R-:W-:Y:S01]  /*a5e0*/  IMAD.MOV.U32 R29, RZ, RZ, 0x3c7abc9e ;  /* 0x3c7abc9eff1d7424 */ /* 0x000fe200078e00ff */
[----:B------:R-:W1:Y:S05]  /*a5f0*/  LDC R0, c[0x0][0x3a4] ;  /* 0x0000e900ff007b82 */ /* 0x000e6a0000000800 */
[----:B------:R-:W-:-:S06]  /*a600*/  DMUL R4, R6, -UR4 ;  /* 0x8000000406047c28 */ /* 0x000fcc0008000000 */
[----:B------:R-:W0:Y:S02]  /*a610*/  @!P0 LDC.64 R18, c[0x0][0x3a0] ;  /* 0x0000e800ff128b82 */ /* 0x000e240000000a00 */
[----:B------:R-:W-:-:S08]  /*a620*/  DFMA R4, R6, -UR4, R4 ;  /* 0x8000000406047c2b */ /* 0x000fd00008000004 */
[C---:B------:R-:W-:Y:S02]  /*a630*/  DMUL R8, R4.reuse, R4 ;  /* 0x0000000404087228 */ /* 0x040fe40000000000 */
[----:B------:R-:W-:Y:S02]  /*a640*/  DADD R12, -R4, -UR4 ;  /* 0x80000004040c7e29 */ /* 0x000fe40008000100 */
[----:B------:R-:W-:-:S04]  /*a650*/  DFMA R14, R22, UR8, R4 ;  /* 0x00000008160e7c2b */ /* 0x000fc80008000004 */
[----:B------:R-:W-:Y:S02]  /*a660*/  DFMA R10, R8, UR10, R20 ;  /* 0x0000000a080a7c2b */ /* 0x000fe40008000014 */
[----:B------:R-:W-:Y:S02]  /*a670*/  DADD R12, R12, R12 ;  /* 0x000000000c0c7229 */ /* 0x000fe4000000000c */
[----:B0-----:R-:W-:-:S04]  /*a680*/  @!P0 DMUL R16, R18, 1.80143985094819840000e+16 ;  /* 0x4350000012108828 */ /* 0x001fc80000000000 */
[----:B------:R-:W-:Y:S02]  /*a690*/  DFMA R10, R8, R10, UR12 ;  /* 0x0000000c080a7e2b */ /* 0x000fe4000800000a */
[----:B------:R-:W-:-:S06]  /*a6a0*/  DFMA R12, -R4, -UR4, R12 ;  /* 0x80000004040c7c2b */ /* 0x000fcc000800010c */
[----:B------:R-:W-:Y:S01]  /*a6b0*/  DFMA R10, R8, R10, UR14 ;  /* 0x0000000e080a7e2b */ /* 0x000fe2000800000a */
[----:B-1----:R-:W-:Y:S01]  /*a6c0*/  @!P0 IMAD.MOV.U32 R0, RZ, RZ, R17 ;  /* 0x000000ffff008224 */ /* 0x002fe200078e0011 */
[----:B------:R-:W-:Y:S02]  /*a6d0*/  DMUL R12, R6, R12 ;  /* 0x0000000c060c7228 */ /* 0x000fe40000000000 */
[----:B------:R-:W-:-:S04]  /*a6e0*/  DFMA R6, -R26, 3, R14 ;  /* 0x400800001a06782b */ /* 0x000fc8000000010e */
[----:B------:R-:W-:-:S04]  /*a6f0*/  DFMA R10, R8, R10, UR16 ;  /* 0x00000010080a7e2b */ /* 0x000fc8000800000a */
[----:B------:R-:W-:-:S04]  /*a700*/  DADD R6, -R4, R6 ;  /* 0x0000000004067229 */ /* 0x000fc80000000106 */
[----:B------:R-:W-:-:S08]  /*a710*/  DFMA R10, R8, R10, UR18 ;  /* 0x00000012080a7e2b */ /* 0x000fd0000800000a */
[----:B------:R-:W-:-:S08]  /*a720*/  DFMA R10, R8, R10, UR20 ;  /* 0x00000014080a7e2b */ /* 0x000fd0000800000a */
[----:B------:R-:W-:-:S08]  /*a730*/  DFMA R10, R8, R10, UR22 ;  /* 0x00000016080a7e2b */ /* 0x000fd0000800000a */
[----:B------:R-:W-:-:S08]  /*a740*/  DMUL R10, R8, R10 ;  /* 0x0000000a080a7228 */ /* 0x000fd00000000000 */
[----:B------:R-:W-:Y:S01]  /*a750*/  DFMA R10, R4, R10, R12 ;  /* 0x0000000a040a722b */ /* 0x000fe2000000000c */
[----:B------:R-:W0:Y:S01]  /*a760*/  LDC R4, c[0x0][0x3a0] ;  /* 0x0000e800ff047b82 */ /* 0x000e220000000800 */
[----:B------:R-:W-:-:S06]  /*a770*/  VIADD R5, R0, 0xffffffff ;  /* 0xffffffff00057836 */ /* 0x000fcc0000000000 */
[----:B------:R-:W-:Y:S01]  /*a780*/  DADD R6, R10, -R6 ;  /* 0x000000000a067229 */ /* 0x000fe20000000806 */
[----:B------:R-:W-:-:S07]  /*a790*/  ISETP.GT.U32.AND P1, PT, R5, 0x7feffffe, PT ;  /* 0x7feffffe0500780c */ /* 0x000fce0003f24070 */
[----:B------:R-:W-:-:S08]  /*a7a0*/  DFMA R6, R28, UR8, R6 ;  /* 0x000000081c067c2b */ /* 0x000fd00008000006 */
[----:B------:R-:W-:Y:S01]  /*a7b0*/  DADD R6, R14, R6 ;  /* 0x000000000e067229 */ /* 0x000fe20000000006 */
[----:B------:R-:W-:Y:S01]  /*a7c0*/  IMAD.MOV.U32 R15, RZ, RZ, -0x3ff ;  /* 0xfffffc01ff0f7424 */ /* 0x000fe200078e00ff */
[----:B0-----:R-:W-:Y:S01]  /*a7d0*/  @!P0 MOV R4, R16 ;  /* 0x0000001000048202 */ /* 0x001fe20000000f00 */
[----:B------:R-:W-:-:S05]  /*a7e0*/  @!P0 IMAD.MOV.U32 R15, RZ, RZ, -0x435 ;  /* 0xfffffbcbff0f8424 */ /* 0x000fca00078e00ff */
[----:B------:R-:W-:Y:S01]  /*a7f0*/  DFMA R18, R6, -0.5, R2 ;  /* 0xbfe000000612782b */ /* 0x000fe20000000002 */
[----:B------:R-:W-:Y:S10]  /*a800*/  @P1 BRA `(.L_x_117) ;  /* 0x0000000000ac1947 */ /* 0x000ff40003800000 */
[C---:B------:R-:W-:Y:S01]  /*a810*/  LOP3.LUT R2, R0.reuse, 0xfffff, RZ, 0xc0, !PT ;  /* 0x000fffff00027812 */ /* 0x040fe200078ec0ff */
[----:B------:R-:W-:Y:S01]  /*a820*/  IMAD.MOV.U32 R6, RZ, RZ, RZ ;  /* 0x000000ffff067224 */ /* 0x000fe200078e00ff */
[----:B------:R-:W-:Y:S01]  /*a830*/  LEA.HI R15, R0, R15, RZ, 0xc ;  /* 0x0000000f000f7211 */ /* 0x000fe200078f60ff */
[----:B------:R-:W-:Y:S01]  /*a840*/  UMOV UR4, 0x80000000 ;  /* 0x8000000000047882 */ /* 0x000fe20000000000 */
[----:B------:R-:W-:Y:S01]  /*a850*/  LOP3.LUT R3, R2, 0x3ff00000, RZ, 0xfc, !PT ;  /* 0x3ff0000002037812 */ /* 0x000fe200078efcff */
[----:B------:R-:W-:Y:S01]  /*a860*/  IMAD.MOV.U32 R2, RZ, RZ, R4 ;  /* 0x000000ffff027224 */ /* 0x000fe200078e0004 */
[----:B------:R-:W-:Y:S02]  /*a870*/  UMOV UR5, 0x43300000 ;  /* 0x4330000000057882 */ /* 0x000fe40000000000 */
[----:B------:R-:W-:-:S13]  /*a880*/  ISETP.GE.U32.AND P0, PT, R3, 0x3ff6a09f, PT ;  /* 0x3ff6a09f0300780c */ /* 0x000fda0003f06070 */
[----:B------:R-:W-:Y:S02]  /*a890*/  @P0 VIADD R5, R3, 0xfff00000 ;  /* 0xfff0000003050836 */ /* 0x000fe40000000000 */
[----:B------:R-:W-:Y:S02]  /*a8a0*/  @P0 VIADD R15, R15, 0x1 ;  /* 0x000000010f0f0836 */ /* 0x000fe40000000000 */
[----:B------:R-:W-:-:S03]  /*a8b0*/  @P0 IMAD.MOV.U32 R3, RZ, RZ, R5 ;  /* 0x000000ffff030224 */ /* 0x000fc600078e0005 */
[----:B------:R-:W-:Y:S02]  /*a8c0*/  LOP3.LUT R14, R15, 0x80000000, RZ, 0x3c, !PT ;  /* 0x800000000f0e7812 */ /* 0x000fe400078e3cff */
[----:B------:R-:W-:Y:S01]  /*a8d0*/  MOV R15, 0x43300000 ;  /* 0x43300000000f7802 */ /* 0x000fe20000000f00 */
[C---:B------:R-:W-:Y:S02]  /*a8e0*/  DADD R4, R2.reuse, 1 ;  /* 0x3ff0000002047429 */ /* 0x040fe40000000000 */
[----:B------:R-:W-:-:S03]  /*a8f0*/  DADD R2, R2, -1 ;  /* 0xbff0000002027429 */ /* 0x000fc60000000000 */
[----:B------:R-:W-:Y:S01]  /*a900*/  DADD R14, R14, -UR4 ;  /* 0x800000040e0e7e29 */ /* 0x000fe20008000000 */
[----:B------:R-:W0:Y:S02]  /*a910*/  MUFU.RCP64H R7, R5 ;  /* 0x0000000500077308 */ /* 0x000e240000001800 */
[----:B0-----:R-:W-:-:S08]  /*a920*/  DFMA R8, -R4, R6, 1 ;  /* 0x3ff000000408742b */ /* 0x001fd00000000106 */
[----:B------:R-:W-:-:S08]  /*a930*/  DFMA R8, R8, R8, R8 ;  /* 0x000000080808722b */ /* 0x000fd00000000008 */
[----:B------:R-:W-:-:S08]  /*a940*/  DFMA R8, R6, R8, R6 ;  /* 0x000000080608722b */ /* 0x000fd00000000006 */
[----:B------:R-:W-:-:S08]  /*a950*/  DMUL R6, R2, R8 ;  /* 0x0000000802067228 */ /* 0x000fd00000000000 */
[----:B------:R-:W-:-:S08]  /*a960*/  DFMA R6, R2, R8, R6 ;  /* 0x000000080206722b */ /* 0x000fd00000000006 */
[----:B------:R-:W-:Y:S02]  /*a970*/  DMUL R10, R6, R6 ;  /* 0x00000006060a7228 */ /* 0x000fe40000000000 */
[--C-:B------:R-:W-:Y:S02]  /*a980*/  DADD R4, R2, -R6.reuse ;  /* 0x0000000002047229 */ /* 0x100fe40000000806 */
[----:B------:R-:W-:-:S04]  /*a990*/  DFMA R16, R14, R22, R6 ;  /* 0x000000160e10722b */ /* 0x000fc80000000006 */
[----:B------:R-:W-:Y:S02]  /*a9a0*/  DFMA R12, R10, UR10, R20 ;  /* 0x0000000a0a0c7c2b */ /* 0x000fe40008000014 */
[----:B------:R-:W-:-:S06]  /*a9b0*/  DADD R4, R4, R4 ;  /* 0x0000000004047229 */ /* 0x000fcc0000000004 */
[----:B------:R-:W-:Y:S02]  /*a9c0*/  DFMA R12, R10, R12, UR12 ;  /* 0x0000000c0a0c7e2b */ /* 0x000fe4000800000c */
[----:B------:R-:W-:Y:S02]  /*a9d0*/  DFMA R4, R2, -R6, R4 ;  /* 0x800000060204722b */ /* 0x000fe40000000004 */
[----:B------:R-:W-:-:S04]  /*a9e0*/  DFMA R2, R14, -R26, R16 ;  /* 0x8000001a0e02722b */ /* 0x000fc80000000010 */
[----:B------:R-:W-:Y:S02]  /*a9f0*/  DFMA R12, R10, R12, UR14 ;  /* 0x0000000e0a0c7e2b */ /* 0x000fe4000800000c */
[----:B------:R-:W-:Y:S02]  /*aa00*/  DMUL R4, R8, R4 ;  /* 0x0000000408047228 */ /* 0x000fe40000000000 */
[----:B------:R-:W-:-:S04]  /*aa10*/  DADD R2, -R6, R2 ;  /* 0x0000000006027229 */ /* 0x000fc80000000102 */
[----:B------:R-:W-:-:S08]  /*aa20*/  DFMA R12, R10, R12, UR16 ;  /* 0x000000100a0c7e2b */ /* 0x000fd0000800000c */
[----:B------:R-:W-:-:S08]  /*aa30*/  DFMA R12, R10, R12, UR18 ;  /* 0x000000120a0c7e2b */ /* 0x000fd0000800000c */
[----:B------:R-:W-:-:S08]  /*aa40*/  DFMA R12, R10, R12, UR20 ;  /* 0x000000140a0c7e2b */ /* 0x000fd0000800000c */
[----:B------:R-:W-:-:S08]  /*aa50*/  DFMA R12, R10, R12, UR22 ;  /* 0x000000160a0c7e2b */ /* 0x000fd0000800000c */
[----:B------:R-:W-:-:S08]  /*aa60*/  DMUL R12, R10, R12 ;  /* 0x0000000c0a0c7228 */ /* 0x000fd00000000000 */
[----:B------:R-:W-:-:S08]  /*aa70*/  DFMA R4, R6, R12, R4 ;  /* 0x0000000c0604722b */ /* 0x000fd00000000004 */
[----:B------:R-:W-:-:S08]  /*aa80*/  DADD R2, R4, -R2 ;  /* 0x0000000004027229 */ /* 0x000fd00000000802 */
[----:B------:R-:W-:-:S08]  /*aa90*/  DFMA R2, R14, R28, R2 ;  /* 0x0000001c0e02722b */ /* 0x000fd00000000002 */
[----:B------:R-:W-:Y:S01]  /*aaa0*/  DADD R2, R16, R2 ;  /* 0x0000000010027229 */ /* 0x000fe20000000002 */
[----:B------:R-:W-:Y:S10]  /*aab0*/  BRA `(.L_x_118) ;  /* 0x0000000000187947 */ /* 0x000ff40003800000 */
.L_x_117:
[----:B------:R-:W-:Y:S01]  /*aac0*/  IMAD.MOV.U32 R2, RZ, RZ, 0x0 ;  /* 0x00000000ff027424 */ /* 0x000fe200078e00ff */
[----:B------:R-:W-:Y:S01]  /*aad0*/  LOP3.LUT P0, RZ, R17, 0x7fffffff, RZ, 0xc0, !PT ;  /* 0x7fffffff11ff7812 */ /* 0x000fe2000780c0ff */
[----:B------:R-:W-:-:S06]  /*aae0*/  IMAD.MOV.U32 R3, RZ, RZ, 0x7ff00000 ;  /* 0x7ff00000ff037424 */ /* 0x000fcc00078e00ff */
[----:B------:R-:W-:-:S10]  /*aaf0*/  DFMA R2, R16, R2, +INF ;  /* 0x7ff000001002742b */ /* 0x000fd40000000002 */
[----:B------:R-:W-:Y:S02]  /*ab00*/  FSEL R2, R2, RZ, P0 ;  /* 0x000000ff02027208 */ /* 0x000fe40000000000 */
[----:B------:R-:W-:-:S07]  /*ab10*/  FSEL R3, R3, -QNAN , P0 ;  /* 0xfff0000003037808 */ /* 0x000fce0000000000 */
.L_x_118:
[----:B------:R-:W0:Y:S01]  /*ab20*/  LDC.64 R4, c[0x0][0x3c8] ;  /* 0x0000f200ff047b82 */ /* 0x000e220000000a00 */
[----:B------:R-:W-:Y:S01]  /*ab30*/  DADD R2, R18, -R2 ;  /* 0x0000000012027229 */ /* 0x000fe20000000802 */
[----:B0-----:R-:W-:-:S06]  /*ab40*/  IMAD.WIDE R24, R24, 0x8, R4 ;  /* 0x0000000818187825 */ /* 0x001fcc00078e0204 */
[----:B------:R-:W-:Y:S01]  /*ab50*/  STG.E.64 desc[UR6][R24.64], R2 ;  /* 0x0000000218007986 */ /* 0x000fe2000c101b06 */
[----:B------:R-:W-:Y:S05]  /*ab60*/  EXIT ;  /* 0x000000000000794d */ /* 0x000fea0003800000 */
        .weak           $__internal_0_$__cuda_sm20_div_rn_f64_full
        .type           $__internal_0_$__cuda_sm20_div_rn_f64_full,@function
        .size           $__internal_0_$__cuda_sm20_div_rn_f64_full,($__internal_1_$__cuda_sm20_dsqrt_rn_f64_mediumpath_v1 - $__internal_0_$__cuda_sm20_div_rn_f64_full)
$__internal_0_$__cuda_sm20_div_rn_f64_full:
[C---:B------:R-:W-:Y:S01]  /*ab70*/  FSETP.GEU.AND P0, PT, |R57|.reuse, 1.469367938527859385e-39, PT ;  /* 0x001000003900780b */ /* 0x040fe20003f0e200 */
[----:B------:R-:W-:Y:S01]  /*ab80*/  IMAD.MOV.U32 R66, RZ, RZ, 0x1 ;  /* 0x00000001ff427424 */ /* 0x000fe200078e00ff */
[----:B------:R-:W-:Y:S01]  /*ab90*/  LOP3.LUT R54, R57, 0x800fffff, RZ, 0xc0, !PT ;  /* 0x800fffff39367812 */ /* 0x000fe200078ec0ff */
[----:B------:R-:W-:Y:S01]  /*aba0*/  IMAD.MOV.U32 R65, RZ, RZ, 0x1ca00000 ;  /* 0x1ca00000ff417424 */ /* 0x000fe200078e00ff */
[C---:B------:R-:W-:Y:S01]  /*abb0*/  FSETP.GEU.AND P2, PT, |R59|.reuse, 1.469367938527859385e-39, PT ;  /* 0x001000003b00780b */ /* 0x040fe20003f4e200 */
[----:B------:R-:W-:Y:S01]  /*abc0*/  BSSY.RECONVERGENT B2, `(.L_x_119) ;  /* 0x0000052000027945 */ /* 0x000fe20003800200 */
[----:B------:R-:W-:Y:S01]  /*abd0*/  LOP3.LUT R55, R54, 0x3ff00000, RZ, 0xfc, !PT ;  /* 0x3ff0000036377812 */ /* 0x000fe200078efcff */
[----:B------:R-:W-:Y:S01]  /*abe0*/  IMAD.MOV.U32 R54, RZ, RZ, R56 ;  /* 0x000000ffff367224 */ /* 0x000fe200078e0038 */
[----:B------:R-:W-:Y:S02]  /*abf0*/  LOP3.LUT R53, R59, 0x7ff00000, RZ, 0xc0, !PT ;  /* 0x7ff000003b357812 */ /* 0x000fe400078ec0ff */
[----:B------:R-:W-:-:S03]  /*ac00*/  LOP3.LUT R80, R57, 0x7ff00000, RZ, 0xc0, !PT ;  /* 0x7ff0000039507812 */ /* 0x000fc600078ec0ff */
[----:B------:R-:W-:Y:S01]  /*ac10*/  @!P0 DMUL R54, R56, 8.98846567431157953865e+307 ;  /* 0x7fe0000038368828 */ /* 0x000fe20000000000 */
[----:B------:R-:W-:Y:S01]  /*ac20*/  ISETP.GE.U32.AND P1, PT, R53, R80, PT ;  /* 0x000000503500720c */ /* 0x000fe20003f26070 */
[----:B------:R-:W-:Y:S02]  /*ac30*/  IMAD.MOV.U32 R81, RZ, RZ, R53 ;  /* 0x000000ffff517224 */ /* 0x000fe400078e0035 */
[----:B------:R-:W-:Y:S02]  /*ac40*/  @!P2 LOP3.LUT R68, R57, 0x7ff00000, RZ, 0xc0, !PT ;  /* 0x7ff000003944a812 */ /* 0x000fe400078ec0ff */
[----:B------:R-:W0:Y:S01]  /*ac50*/  MUFU.RCP64H R67, R55 ;  /* 0x0000003700437308 */ /* 0x000e220000001800 */
[----:B------:R-:W-:Y:S02]  /*ac60*/  SEL R69, R65, 0x63400000, !P1 ;  /* 0x6340000041457807 */ /* 0x000fe40004800000 */
[----:B------:R-:W-:Y:S02]  /*ac70*/  @!P2 ISETP.GE.U32.AND P3, PT, R53, R68, PT ;  /* 0x000000443500a20c */ /* 0x000fe40003f66070 */
[----:B------:R-:W-:-:S05]  /*ac80*/  @!P0 LOP3.LUT R80, R55, 0x7ff00000, RZ, 0xc0, !PT ;  /* 0x7ff0000037508812 */ /* 0x000fca00078ec0ff */
[----:B------:R-:W-:Y:S01]  /*ac90*/  VIADD R85, R80, 0xffffffff ;  /* 0xffffffff50557836 */ /* 0x000fe20000000000 */
[----:B0-----:R-:W-:-:S08]  /*aca0*/  DFMA R60, R66, -R54, 1 ;  /* 0x3ff00000423c742b */ /* 0x001fd00000000836 */
[----:B------:R-:W-:-:S08]  /*acb0*/  DFMA R60, R60, R60, R60 ;  /* 0x0000003c3c3c722b */ /* 0x000fd0000000003c */
[----:B------:R-:W-:Y:S01]  /*acc0*/  DFMA R66, R66, R60, R66 ;  /* 0x0000003c4242722b */ /* 0x000fe20000000042 */
[----:B------:R-:W-:Y:S02]  /*acd0*/  @!P2 SEL R61, R65, 0x63400000, !P3 ;  /* 0x63400000413da807 */ /* 0x000fe40005800000 */
[----:B------:R-:W-:Y:S02]  /*ace0*/  MOV R60, R58 ;  /* 0x0000003a003c7202 */ /* 0x000fe40000000f00 */
[--C-:B------:R-:W-:Y:S02]  /*acf0*/  @!P2 LOP3.LUT R78, R61, 0x80000000, R59.reuse, 0xf8, !PT ;  /* 0x800000003d4ea812 */ /* 0x100fe400078ef83b */
[----:B------:R-:W-:Y:S01]  /*ad00*/  LOP3.LUT R61, R69, 0x800fffff, R59, 0xf8, !PT ;  /* 0x800fffff453d7812 */ /* 0x000fe200078ef83b */
[----:B------:R-:W-:Y:S01]  /*ad10*/  DFMA R68, R66, -R54, 1 ;  /* 0x3ff000004244742b */ /* 0x000fe20000000836 */
[----:B------:R-:W-:Y:S01]  /*ad20*/  @!P2 LOP3.LUT R79, R78, 0x100000, RZ, 0xfc, !PT ;  /* 0x001000004e4fa812 */ /* 0x000fe200078efcff */
[----:B------:R-:W-:-:S06]  /*ad30*/  @!P2 IMAD.MOV.U32 R78, RZ, RZ, RZ ;  /* 0x000000ffff4ea224 */ /* 0x000fcc00078e00ff */
[----:B------:R-:W-:Y:S02]  /*ad40*/  @!P2 DFMA R60, R60, 2, -R78 ;  /* 0x400000003c3ca82b */ /* 0x000fe4000000084e */
[----:B------:R-:W-:-:S08]  /*ad50*/  DFMA R66, R66, R68, R66 ;  /* 0x000000444242722b */ /* 0x000fd00000000042 */
[----:B------:R-:W-:Y:S01]  /*ad60*/  @!P2 LOP3.LUT R81, R61, 0x7ff00000, RZ, 0xc0, !PT ;  /* 0x7ff000003d51a812 */ /* 0x000fe200078ec0ff */
[----:B------:R-:W-:-:S04]  /*ad70*/  DMUL R68, R66, R60 ;  /* 0x0000003c42447228 */ /* 0x000fc80000000000 */
[----:B------:R-:W-:-:S04]  /*ad80*/  VIADD R84, R81, 0xffffffff ;  /* 0xffffffff51547836 */ /* 0x000fc80000000000 */
[----:B------:R-:W-:Y:S01]  /*ad90*/  DFMA R78, R68, -R54, R60 ;  /* 0x80000036444e722b */ /* 0x000fe2000000003c */
[----:B------:R-:W-:-:S04]  /*ada0*/  ISETP.GT.U32.AND P0, PT, R84, 0x7feffffe, PT ;  /* 0x7feffffe5400780c */ /* 0x000fc80003f04070 */
[----:B------:R-:W-:-:S03]  /*adb0*/  ISETP.GT.U32.OR P0, PT, R85, 0x7feffffe, P0 ;  /* 0x7feffffe5500780c */ /* 0x000fc60000704470 */
[----:B------:R-:W-:-:S10]  /*adc0*/  DFMA R66, R66, R78, R68 ;  /* 0x0000004e4242722b */ /* 0x000fd40000000044 */
[----:B------:R-:W-:Y:S05]  /*add0*/  @P0 BRA `(.L_x_120) ;  /* 0x00000000006c0947 */ /* 0x000fea0003800000 */
[----:B------:R-:W-:-:S04]  /*ade0*/  LOP3.LUT R68, R57, 0x7ff00000, RZ, 0xc0, !PT ;  /* 0x7ff0000039447812 */ /* 0x000fc800078ec0ff */
[CC--:B------:R-:W-:Y:S02]  /*adf0*/  VIADDMNMX R58, R53.reuse, -R68.reuse, 0xb9600000, !PT ;  /* 0xb9600000353a7446 */ /* 0x0c0fe40007800944 */
[----:B------:R-:W-:Y:S02]  /*ae00*/  ISETP.GE.U32.AND P0, PT, R53, R68, PT ;  /* 0x000000443500720c */ /* 0x000fe40003f06070 */
[----:B------:R-:W-:Y:S02]  /*ae10*/  VIMNMX R53, PT, PT, R58, 0x46a00000, PT ;  /* 0x46a000003a357848 */ /* 0x000fe40003fe0100 */
[----:B------:R-:W-:-:S05]  /*ae20*/  SEL R58, R65, 0x63400000, !P0 ;  /* 0x63400000413a7807 */ /* 0x000fca0004000000 */
[----:B------:R-:W-:Y:S02]  /*ae30*/  IMAD.IADD R53, R53, 0x1, -R58 ;  /* 0x0000000135357824 */ /* 0x000fe400078e0a3a */
[----:B------:R-:W-:-:S03]  /*ae40*/  IMAD.MOV.U32 R58, RZ, RZ, RZ ;  /* 0x000000ffff3a7224 */ /* 0x000fc600078e00ff */
[----:B------:R-:W-:-:S06]  /*ae50*/  IADD3 R59, PT, PT, R53, 0x7fe00000, RZ ;  /* 0x7fe00000353b7810 */ /* 0x000fcc0007ffe0ff */
[----:B------:R-:W-:-:S10]  /*ae60*/  DMUL R68, R66, R58 ;  /* 0x0000003a42447228 */ /* 0x000fd40000000000 */
[----:B------:R-:W-:-:S13]  /*ae70*/  FSETP.GTU.AND P0, PT, |R69|, 1.469367938527859385e-39, PT ;  /* 0x001000004500780b */ /* 0x000fda0003f0c200 */
[----:B------:R-:W-:Y:S05]  /*ae80*/  @P0 BRA `(.L_x_121) ;  /* 0x0000000000940947 */ /* 0x000fea0003800000 */
[----:B------:R-:W-:Y:S01]  /*ae90*/  DFMA R54, R66, -R54, R60 ;  /* 0x800000364236722b */ /* 0x000fe2000000003c */
[----:B------:R-:W-:-:S09]  /*aea0*/  IMAD.MOV.U32 R58, RZ, RZ, RZ ;  /* 0x000000ffff3a7224 */ /* 0x000fd200078e00ff */
[C---:B------:R-:W-:Y:S02]  /*aeb0*/  FSETP.NEU.AND P0, PT, R55.reuse, RZ, PT ;  /* 0x000000ff3700720b */ /* 0x040fe40003f0d000 */
[----:B------:R-:W-:-:S04]  /*aec0*/  LOP3.LUT R57, R55, 0x80000000, R57, 0x48, !PT ;  /* 0x8000000037397812 */ /* 0x000fc800078e4839 */
[----:B------:R-:W-:-:S07]  /*aed0*/  LOP3.LUT R59, R57, R59, RZ, 0xfc, !PT ;  /* 0x0000003b393b7212 */ /* 0x000fce00078efcff */
[----:B------:R-:W-:Y:S05]  /*aee0*/  @!P0 BRA `(.L_x_121) ;  /* 0x00000000007c8947 */ /* 0x000fea0003800000 */
[----:B------:R-:W-:Y:S01]  /*aef0*/  IMAD.MOV R55, RZ, RZ, -R53 ;  /* 0x000000ffff377224 */ /* 0x000fe200078e0a35 */
[----:B------:R-:W-:Y:S01]  /*af00*/  DMUL.RP R58, R66, R58 ;  /* 0x0000003a423a7228 */ /* 0x000fe20000008000 */
[----:B------:R-:W-:Y:S01]  /*af10*/  IMAD.MOV.U32 R54, RZ, RZ, RZ ;  /* 0x000000ffff367224 */ /* 0x000fe200078e00ff */
[----:B------:R-:W-:-:S05]  /*af20*/  IADD3 R53, PT, PT, -R53, -0x43300000, RZ ;  /* 0xbcd0000035357810 */ /* 0x000fca0007ffe1ff */
[----:B------:R-:W-:-:S03]  /*af30*/  DFMA R54, R68, -R54, R66 ;  /* 0x800000364436722b */ /* 0x000fc60000000042 */
[----:B------:R-:W-:-:S07]  /*af40*/  LOP3.LUT R57, R59, R57, RZ, 0x3c, !PT ;  /* 0x000000393b397212 */ /* 0x000fce00078e3cff */
[----:B------:R-:W-:-:S04]  /*af50*/  FSETP.NEU.AND P0, PT, |R55|, R53, PT ;  /* 0x000000353700720b */ /* 0x000fc80003f0d200 */
[----:B------:R-:W-:Y:S02]  /*af60*/  FSEL R68, R58, R68, !P0 ;  /* 0x000000443a447208 */ /* 0x000fe40004000000 */
[----:B------:R-:W-:Y:S01]  /*af70*/  FSEL R69, R57, R69, !P0 ;  /* 0x0000004539457208 */ /* 0x000fe20004000000 */
[----:B------:R-:W-:Y:S06]  /*af80*/  BRA `(.L_x_121) ;  /* 0x0000000000547947 */ /* 0x000fec0003800000 */
.L_x_120:
[----:B------:R-:W-:-:S14]  /*af90*/  DSETP.NAN.AND P0, PT, R58, R58, PT ;  /* 0x0000003a3a00722a */ /* 0x000fdc0003f08000 */
[----:B------:R-:W-:Y:S05]  /*afa0*/  @P0 BRA `(.L_x_122) ;  /* 0x0000000000440947 */ /* 0x000fea0003800000 */
[----:B------:R-:W-:-:S14]  /*afb0*/  DSETP.NAN.AND P0, PT, R56, R56, PT ;  /* 0x000000383800722a */ /* 0x000fdc0003f08000 */
[----:B------:R-:W-:Y:S05]  /*afc0*/  @P0 BRA `(.L_x_123) ;  /* 0x0000000000300947 */ /* 0x000fea0003800000 */
[----:B------:R-:W-:Y:S01]  /*afd0*/  ISETP.NE.AND P0, PT, R81, R80, PT ;  /* 0x000000505100720c */ /* 0x000fe20003f05270 */
[----:B------:R-:W-:Y:S01]  /*afe0*/  IMAD.MOV.U32 R68, RZ, RZ, 0x0 ;  /* 0x00000000ff447424 */ /* 0x000fe200078e00ff */
[----:B------:R-:W-:-:S11]  /*aff0*/  MOV R69, 0xfff80000 ;  /* 0xfff8000000457802 */ /* 0x000fd60000000f00 */
[----:B------:R-:W-:Y:S05]  /*b000*/  @!P0 BRA `(.L_x_121) ;  /* 0x0000000000348947 */ /* 0x000fea0003800000 */
[----:B------:R-:W-:Y:S02]  /*b010*/  ISETP.NE.AND P0, PT, R81, 0x7ff00000, PT ;  /* 0x7ff000005100780c */ /* 0x000fe40003f05270 */
[----:B------:R-:W-:Y:S02]  /*b020*/  LOP3.LUT R69, R59, 0x80000000, R57, 0x48, !PT ;  /* 0x800000003b457812 */ /* 0x000fe400078e4839 */
[----:B------:R-:W-:-:S13]  /*b030*/  ISETP.EQ.OR P0, PT, R80, RZ, !P0 ;  /* 0x000000ff5000720c */ /* 0x000fda0004702670 */
[----:B------:R-:W-:Y:S01]  /*b040*/  @P0 LOP3.LUT R53, R69, 0x7ff00000, RZ, 0xfc, !PT ;  /* 0x7ff0000045350812 */ /* 0x000fe200078efcff */
[----:B------:R-:W-:Y:S02]  /*b050*/  @!P0 IMAD.MOV.U32 R68, RZ, RZ, RZ ;  /* 0x000000ffff448224 */ /* 0x000fe400078e00ff */
[----:B------:R-:W-:Y:S02]  /*b060*/  @P0 IMAD.MOV.U32 R68, RZ, RZ, RZ ;  /* 0x000000ffff440224 */ /* 0x000fe400078e00ff */
[----:B------:R-:W-:Y:S01]  /*b070*/  @P0 IMAD.MOV.U32 R69, RZ, RZ, R53 ;  /* 0x000000ffff450224 */ /* 0x000fe200078e0035 */
[----:B------:R-:W-:Y:S06]  /*b080*/  BRA `(.L_x_121) ;  /* 0x0000000000147947 */ /* 0x000fec0003800000 */
.L_x_123:
[----:B------:R-:W-:Y:S01]  /*b090*/  LOP3.LUT R69, R57, 0x80000, RZ, 0xfc, !PT ;  /* 0x0008000039457812 */ /* 0x000fe200078efcff */
[----:B------:R-:W-:Y:S01]  /*b0a0*/  IMAD.MOV.U32 R68, RZ, RZ, R56 ;  /* 0x000000ffff447224 */ /* 0x000fe200078e0038 */
[----:B------:R-:W-:Y:S06]  /*b0b0*/  BRA `(.L_x_121) ;  /* 0x0000000000087947 */ /* 0x000fec0003800000 */
.L_x_122:
[----:B------:R-:W-:Y:S01]  /*b0c0*/  LOP3.LUT R69, R59, 0x80000, RZ, 0xfc, !PT ;  /* 0x000800003b457812 */ /* 0x000fe200078efcff */
[----:B------:R-:W-:-:S07]  /*b0d0*/  IMAD.MOV.U32 R68, RZ, RZ, R58 ;  /* 0x000000ffff447224 */ /* 0x000fce00078e003a */
.L_x_121:
[----:B------:R-:W-:Y:S05]  /*b0e0*/  BSYNC.RECONVERGENT B2 ;  /* 0x0000000000027941 */ /* 0x000fea0003800200 */
.L_x_119:
[----:B------:R-:W-:-:S04]  /*b0f0*/  MOV R65, 0x0 ;  /* 0x0000000000417802 */ /* 0x000fc80000000f00 */
[----:B------:R-:W-:Y:S05]  /*b100*/  RET.REL.NODEC R64 `(_Z20kernel_loglikelihoodiPddddddddS_) ;  /* 0xffffff4c40bc7950 */ /* 0x000fea0003c3ffff */
        .weak           $__internal_1_$__cuda_sm20_dsqrt_rn_f64_mediumpath_v1
        .type           $__internal_1_$__cuda_sm20_dsqrt_rn_f64_mediumpath_v1,@function
        .size           $__internal_1_$__cuda_sm20_dsqrt_rn_f64_mediumpath_v1,($_Z20kernel_loglikelihoodiPddddddddS_$__internal_accurate_pow - $__internal_1_$__cuda_sm20_dsqrt_rn_f64_mediumpath_v1)
$__internal_1_$__cuda_sm20_dsqrt_rn_f64_mediumpath_v1:
[----:B------:R-:W-:Y:S01]  /*b110*/  ISETP.GE.U32.AND P0, PT, R10, -0x3400000, PT ;  /* 0xfcc000000a00780c */ /* 0x000fe20003f06070 */
[----:B------:R-:W-:Y:S01]  /*b120*/  BSSY.RECONVERGENT B3, `(.L_x_124) ;  /* 0x0000026000037945 */ /* 0x000fe20003800200 */
[----:B------:R-:W-:Y:S02]  /*b130*/  IMAD.MOV.U32 R55, RZ, RZ, R11 ;  /* 0x000000ffff377224 */ /* 0x000fe400078e000b */
[----:B------:R-:W-:Y:S02]  /*b140*/  IMAD.MOV.U32 R10, RZ, RZ, R64 ;  /* 0x000000ffff0a7224 */ /* 0x000fe400078e0040 */
[----:B------:R-:W-:-:S07]  /*b150*/  IMAD.MOV.U32 R11, RZ, RZ, R65 ;  /* 0x000000ffff0b7224 */ /* 0x000fce00078e0041 */
[----:B------:R-:W-:Y:S05]  /*b160*/  @!P0 BRA `(.L_x_125) ;  /* 0x0000000000208947 */ /* 0x000fea0003800000 */
[----:B------:R-:W-:-:S10]  /*b170*/  DFMA.RM R10, R10, R56, R58 ;  /* 0x000000380a0a722b */ /* 0x000fd4000000403a */
[----:B------:R-:W-:-:S05]  /*b180*/  IADD3 R56, P0, PT, R10, 0x1, RZ ;  /* 0x000000010a387810 */ /* 0x000fca0007f1e0ff */
[----:B------:R-:W-:-:S06]  /*b190*/  IMAD.X R57, RZ, RZ, R11, P0 ;  /* 0x000000ffff397224 */ /* 0x000fcc00000e060b */
[----:B------:R-:W-:-:S08]  /*b1a0*/  DFMA.RP R54, -R10, R56, R54 ;  /* 0x000000380a36722b */ /* 0x000fd00000008136 */
[----:B------:R-:W-:-:S06]  /*b1b0*/  DSETP.GT.AND P0, PT, R54, RZ, PT ;  /* 0x000000ff3600722a */ /* 0x000fcc0003f04000 */
[----:B------:R-:W-:Y:S02]  /*b1c0*/  FSEL R10, R56, R10, P0 ;  /* 0x0000000a380a7208 */ /* 0x000fe40000000000 */
[----:B------:R-:W-:Y:S01]  /*b1d0*/  FSEL R11, R57, R11, P0 ;  /* 0x0000000b390b7208 */ /* 0x000fe20000000000 */
[----:B------:R-:W-:Y:S06]  /*b1e0*/  BRA `(.L_x_126) ;  /* 0x0000000000647947 */ /* 0x000fec0003800000 */
.L_x_125:
[----:B------:R-:W-:-:S14]  /*b1f0*/  DSETP.NE.AND P0, PT, R54, RZ, PT ;  /* 0x000000ff3600722a */ /* 0x000fdc0003f05000 */
[----:B------:R-:W-:Y:S05]  /*b200*/  @!P0 BRA `(.L_x_127) ;  /* 0x0000000000588947 */ /* 0x000fea0003800000 */
[----:B------:R-:W-:-:S13]  /*b210*/  ISETP.GE.AND P0, PT, R55, RZ, PT ;  /* 0x000000ff3700720c */ /* 0x000fda0003f06270 */
[----:B------:R-:W-:Y:S01]  /*b220*/  @!P0 IMAD.MOV.U32 R10, RZ, RZ, 0x0 ;  /* 0x00000000ff0a8424 */ /* 0x000fe200078e00ff */
[----:B------:R-:W-:Y:S01]  /*b230*/  @!P0 MOV R11, 0xfff80000 ;  /* 0xfff80000000b8802 */ /* 0x000fe20000000f00 */
[----:B------:R-:W-:Y:S06]  /*b240*/  @!P0 BRA `(.L_x_126) ;  /* 0x00000000004c8947 */ /* 0x000fec0003800000 */
[----:B------:R-:W-:-:S13]  /*b250*/  ISETP.GT.AND P0, PT, R55, 0x7fefffff, PT ;  /* 0x7fefffff3700780c */ /* 0x000fda0003f04270 */
[----:B------:R-:W-:Y:S05]  /*b260*/  @P0 BRA `(.L_x_127) ;  /* 0x0000000000400947 */ /* 0x000fea0003800000 */
[----:B------:R-:W-:Y:S01]  /*b270*/  DMUL R10, R54, 8.11296384146066816958e+31 ;  /* 0x46900000360a7828 */ /* 0x000fe20000000000 */
[----:B------:R-:W-:Y:S02]  /*b280*/  IMAD.MOV.U32 R58, RZ, RZ, 0x0 ;  /* 0x00000000ff3a7424 */ /* 0x000fe400078e00ff */
[----:B------:R-:W-:Y:S02]  /*b290*/  IMAD.MOV.U32 R54, RZ, RZ, RZ ;  /* 0x000000ffff367224 */ /* 0x000fe400078e00ff */
[----:B------:R-:W-:Y:S01]  /*b2a0*/  IMAD.MOV.U32 R59, RZ, RZ, 0x3fd80000 ;  /* 0x3fd80000ff3b7424 */ /* 0x000fe200078e00ff */
[----:B------:R-:W0:Y:S03]  /*b2b0*/  MUFU.RSQ64H R55, R11 ;  /* 0x0000000b00377308 */ /* 0x000e260000001c00 */
[----:B0-----:R-:W-:-:S08]  /*b2c0*/  DMUL R56, R54, R54 ;  /* 0x0000003636387228 */ /* 0x001fd00000000000 */
[----:B------:R-:W-:-:S08]  /*b2d0*/  DFMA R56, R10, -R56, 1 ;  /* 0x3ff000000a38742b */ /* 0x000fd00000000838 */
[----:B------:R-:W-:Y:S02]  /*b2e0*/  DFMA R58, R56, R58, 0.5 ;  /* 0x3fe00000383a742b */ /* 0x000fe4000000003a */
[----:B------:R-:W-:-:S08]  /*b2f0*/  DMUL R56, R54, R56 ;  /* 0x0000003836387228 */ /* 0x000fd00000000000 */
[----:B------:R-:W-:-:S08]  /*b300*/  DFMA R56, R58, R56, R54 ;  /* 0x000000383a38722b */ /* 0x000fd00000000036 */
[----:B------:R-:W-:Y:S02]  /*b310*/  DMUL R54, R10, R56 ;  /* 0x000000380a367228 */ /* 0x000fe40000000000 */
[----:B------:R-:W-:-:S06]  /*b320*/  VIADD R57, R57, 0xfff00000 ;  /* 0xfff0000039397836 */ /* 0x000fcc0000000000 */
[----:B------:R-:W-:-:S08]  /*b330*/  DFMA R58, R54, -R54, R10 ;  /* 0x80000036363a722b */ /* 0x000fd0000000000a */
[----:B------:R-:W-:-:S10]  /*b340*/  DFMA R10, R56, R58, R54 ;  /* 0x0000003a380a722b */ /* 0x000fd40000000036 */
[----:B------:R-:W-:Y:S01]  /*b350*/  VIADD R11, R11, 0xfcb00000 ;  /* 0xfcb000000b0b7836 */ /* 0x000fe20000000000 */
[----:B------:R-:W-:Y:S06]  /*b360*/  BRA `(.L_x_126) ;  /* 0x0000000000047947 */ /* 0x000fec0003800000 */
.L_x_127:
[----:B------:R-:W-:-:S11]  /*b370*/  DADD R10, R54, R54 ;  /* 0x00000000360a7229 */ /* 0x000fd60000000036 */
.L_x_126:
[----:B------:R-:W-:Y:S05]  /*b380*/  BSYNC.RECONVERGENT B3 ;  /* 0x0000000000037941 */ /* 0x000fea0003800200 */
.L_x_124:
[----:B------:R-:W-:Y:S01]  /*b390*/  MOV R70, R10 ;  /* 0x0000000a00467202 */ /* 0x000fe20000000f00 */
[----:B------:R-:W-:Y:S02]  /*b3a0*/  IMAD.MOV.U32 R71, RZ, RZ, R11 ;  /* 0x000000ffff477224 */ /* 0x000fe400078e000b */
[----:B------:R-:W-:Y:S02]  /*b3b0*/  IMAD.MOV.U32 R10, RZ, RZ, R53 ;  /* 0x000000ffff0a7224 */ /* 0x000fe400078e0035 */
[----:B------:R-:W-:-:S04]  /*b3c0*/  IMAD.MOV.U32 R11, RZ, RZ, 0x0 ;  /* 0x00000000ff0b7424 */ /* 0x000fc800078e00ff */
[----:B------:R-:W-:Y:S05]  /*b3d0*/  RET.REL.NODEC R10 `(_Z20kernel_loglikelihoodiPddddddddS_) ;  /* 0xffffff4c0a087950 */ /* 0x000fea0003c3ffff */
        .type           $_Z20kernel_loglikelihoodiPddddddddS_$__internal_accurate_pow,@function
        .size           $_Z20kernel_loglikelihoodiPddddddddS_$__internal_accurate_pow,(.L_x_132 - $_Z20kernel_loglikelihoodiPddddddddS_$__internal_accurate_pow)
$_Z20kernel_loglikelihoodiPddddddddS_$__internal_accurate_pow:
[----:B------:R-:W-:Y:S01]  /*b3e0*/  ISETP.GT.U32.AND P0, PT, R53, 0xfffff, PT ;  /* 0x000fffff3500780c */ /* 0x000fe20003f04070 */
[----:B------:R-:W-:Y:S01]  /*b3f0*/  IMAD.MOV.U32 R54, RZ, RZ, R80 ;  /* 0x000000ffff367224 */ /* 0x000fe200078e0050 */
[----:B------:R-:W-:Y:S01]  /*b400*/  MOV R58, 0x41ad3b5a ;  /* 0x41ad3b5a003a7802 */ /* 0x000fe20000000f00 */
[----:B------:R-:W-:Y:S01]  /*b410*/  IMAD.MOV.U32 R55, RZ, RZ, R53 ;  /* 0x000000ffff377224 */ /* 0x000fe200078e0035 */
[----:B------:R-:W-:Y:S01]  /*b420*/  UMOV UR20, 0x7d2cafe2 ;  /* 0x7d2cafe200147882 */ /* 0x000fe20000000000 */
[----:B------:R-:W-:Y:S01]  /*b430*/  IMAD.MOV.U32 R64, RZ, RZ, RZ ;  /* 0x000000ffff407224 */ /* 0x000fe200078e00ff */
[----:B------:R-:W-:Y:S01]  /*b440*/  UMOV UR21, 0x3eb0f5ff ;  /* 0x3eb0f5ff00157882 */ /* 0x000fe20000000000 */
[----:B------:R-:W-:Y:S01]  /*b450*/  IMAD.MOV.U32 R59, RZ, RZ, 0x3ed0f5d2 ;  /* 0x3ed0f5d2ff3b7424 */ /* 0x000fe200078e00ff */
[----:B------:R-:W-:Y:S01]  /*b460*/  UMOV UR22, 0x3b39803f ;  /* 0x3b39803f00167882 */ /* 0x000fe20000000000 */
[----:B------:R-:W-:-:S04]  /*b470*/  UMOV UR23, 0x3c7abc9e ;  /* 0x3c7abc9e00177882 */ /* 0x000fc80000000000 */
[----:B------:R-:W-:Y:S01]  /*b480*/  @!P0 DMUL R84, R54, 1.80143985094819840000e+16 ;  /* 0x4350000036548828 */ /* 0x000fe20000000000 */
[----:B------:R-:W-:Y:S02]  /*b490*/  MOV R54, R53 ;  /* 0x0000003500367202 */ /* 0x000fe40000000f00 */
[----:B------:R-:W-:-:S07]  /*b4a0*/  SHF.R.U32.HI R53, RZ, 0x14, R53 ;  /* 0x00000014ff357819 */ /* 0x000fce0000011635 */
[----:B------:R-:W-:Y:S01]  /*b4b0*/  @!P0 IMAD.MOV.U32 R54, RZ, RZ, R85 ;  /* 0x000000ffff368224 */ /* 0x000fe200078e0055 */
[----:B------:R-:W-:Y:S01]  /*b4c0*/  @!P0 LEA.HI R53, R85, 0xffffffca, RZ, 0xc ;  /* 0xffffffca55358811 */ /* 0x000fe200078f60ff */
[----:B------:R-:W-:-:S03]  /*b4d0*/  @!P0 IMAD.MOV.U32 R80, RZ, RZ, R84 ;  /* 0x000000ffff508224 */ /* 0x000fc600078e0054 */
[----:B------:R-:W-:-:S04]  /*b4e0*/  LOP3.LUT R54, R54, 0x800fffff, RZ, 0xc0, !PT ;  /* 0x800fffff36367812 */ /* 0x000fc800078ec0ff */
[----:B------:R-:W-:-:S04]  /*b4f0*/  LOP3.LUT R81, R54, 0x3ff00000, RZ, 0xfc, !PT ;  /* 0x3ff0000036517812 */ /* 0x000fc800078efcff */
[----:B------:R-:W-:-:S13]  /*b500*/  ISETP.GE.U32.AND P1, PT, R81, 0x3ff6a09f, PT ;  /* 0x3ff6a09f5100780c */ /* 0x000fda0003f26070 */
[----:B------:R-:W-:-:S04]  /*b510*/  @P1 VIADD R55, R81, 0xfff00000 ;  /* 0xfff0000051371836 */ /* 0x000fc80000000000 */
[----:B------:R-:W-:-:S06]  /*b520*/  @P1 IMAD.MOV.U32 R81, RZ, RZ, R55 ;  /* 0x000000ffff511224 */ /* 0x000fcc00078e0037 */
[C---:B------:R-:W-:Y:S02]  /*b530*/  DADD R56, R80.reuse, 1 ;  /* 0x3ff0000050387429 */ /* 0x040fe40000000000 */
[----:B------:R-:W-:-:S04]  /*b540*/  DADD R80, R80, -1 ;  /* 0xbff0000050507429 */ /* 0x000fc80000000000 */
[----:B------:R-:W0:Y:S02]  /*b550*/  MUFU.RCP64H R65, R57 ;  /* 0x0000003900417308 */ /* 0x000e240000001800 */
[----:B0-----:R-:W-:-:S08]  /*b560*/  DFMA R54, -R56, R64, 1 ;  /* 0x3ff000003836742b */ /* 0x001fd00000000140 */
[----:B------:R-:W-:-:S08]  /*b570*/  DFMA R54, R54, R54, R54 ;  /* 0x000000363636722b */ /* 0x000fd00000000036 */
[----:B------:R-:W-:-:S08]  /*b580*/  DFMA R64, R64, R54, R64 ;  /* 0x000000364040722b */ /* 0x000fd00000000040 */
[----:B------:R-:W-:-:S08]  /*b590*/  DMUL R54, R80, R64 ;  /* 0x0000004050367228 */ /* 0x000fd00000000000 */
[----:B------:R-:W-:-:S08]  /*b5a0*/  DFMA R54, R80, R64, R54 ;  /* 0x000000405036722b */ /* 0x000fd00000000036 */
[----:B------:R-:W-:Y:S02]  /*b5b0*/  DMUL R60, R54, R54 ;  /* 0x00000036363c7228 */ /* 0x000fe40000000000 */
[----:B------:R-:W-:-:S06]  /*b5c0*/  DADD R82, R80, -R54 ;  /* 0x0000000050527229 */ /* 0x000fcc0000000836 */
[----:B------:R-:W-:Y:S01]  /*b5d0*/  DFMA R56, R60, UR20, R58 ;  /* 0x000000143c387c2b */ /* 0x000fe2000800003a */
[----:B------:R-:W-:Y:S01]  /*b5e0*/  UMOV UR20, 0x75488a3f ;  /* 0x75488a3f00147882 */ /* 0x000fe20000000000 */
[----:B------:R-:W-:Y:S01]  /*b5f0*/  UMOV UR21, 0x3ef3b20a ;  /* 0x3ef3b20a00157882 */ /* 0x000fe20000000000 */
[----:B------:R-:W-:Y:S02]  /*b600*/  DADD R82, R82, R82 ;  /* 0x0000000052527229 */ /* 0x000fe40000000052 */
[----:B------:R-:W-:-:S03]  /*b610*/  DMUL R58, R54, R54 ;  /* 0x00000036363a7228 */ /* 0x000fc60000000000 */
[----:B------:R-:W-:Y:S01]  /*b620*/  DFMA R56, R60, R56, UR20 ;  /* 0x000000143c387e2b */ /* 0x000fe20008000038 */
[----:B------:R-:W-:Y:S01]  /*b630*/  UMOV UR20, 0xe4faecd5 ;  /* 0xe4faecd500147882 */ /* 0x000fe20000000000 */
[----:B------:R-:W-:Y:S01]  /*b640*/  UMOV UR21, 0x3f1745cd ;  /* 0x3f1745cd00157882 */ /* 0x000fe20000000000 */
[-C--:B------:R-:W-:Y:S02]  /*b650*/  DFMA R82, R80, -R54.reuse, R82 ;  /* 0x800000365052722b */ /* 0x080fe40000000052 */
[----:B------:R-:W-:-:S03]  /*b660*/  DFMA R80, R54, R54, -R58 ;  /* 0x000000363650722b */ /* 0x000fc6000000083a */
[----:B------:R-:W-:Y:S01]  /*b670*/  DFMA R56, R60, R56, UR20 ;  /* 0x000000143c387e2b */ /* 0x000fe20008000038 */
[----:B------:R-:W-:Y:S01]  /*b680*/  UMOV UR20, 0x258a578b ;  /* 0x258a578b00147882 */ /* 0x000fe20000000000 */
[----:B------:R-:W-:Y:S01]  /*b690*/  UMOV UR21, 0x3f3c71c7 ;  /* 0x3f3c71c700157882 */ /* 0x000fe20000000000 */
[----:B------:R-:W-:-:S05]  /*b6a0*/  DMUL R64, R64, R82 ;  /* 0x0000005240407228 */ /* 0x000fca0000000000 */
[----:B------:R-:W-:Y:S01]  /*b6b0*/  DFMA R56, R60, R56, UR20 ;  /* 0x000000143c387e2b */ /* 0x000fe20008000038 */
[----:B------:R-:W-:Y:S01]  /*b6c0*/  UMOV UR20, 0x9242b910 ;  /* 0x9242b91000147882 */ /* 0x000fe20000000000 */
[----:B------:R-:W-:-:S03]  /*b6d0*/  UMOV UR21, 0x3f624924 ;  /* 0x3f62492400157882 */ /* 0x000fc60000000000 */
[----:B------:R-:W-:Y:S02]  /*b6e0*/  VIADD R83, R65, 0x100000 ;  /* 0x0010000041537836 */ /* 0x000fe40000000000 */
[----:B------:R-:W-:Y:S01]  /*b6f0*/  IMAD.MOV.U32 R82, RZ, RZ, R64 ;  /* 0x000000ffff527224 */ /* 0x000fe200078e0040 */
[----:B------:R-:W-:Y:S01]  /*b700*/  DFMA R56, R60, R56, UR20 ;  /* 0x000000143c387e2b */ /* 0x000fe20008000038 */
[----:B------:R-:W-:Y:S01]  /*b710*/  UMOV UR20, 0x99999dfb ;  /* 0x99999dfb00147882 */ /* 0x000fe20000000000 */
[----:B------:R-:W-:-:S03]  /*b720*/  UMOV UR21, 0x3f899999 ;  /* 0x3f89999900157882 */ /* 0x000fc60000000000 */
[----:B------:R-:W-:-:S03]  /*b730*/  DFMA R82, R54, R82, R80 ;  /* 0x000000523652722b */ /* 0x000fc60000000050 */
[----:B------:R-:W-:Y:S01]  /*b740*/  DFMA R66, R60, R56, UR20 ;  /* 0x000000143c427e2b */ /* 0x000fe20008000038 */
[----:B------:R-:W-:Y:S01]  /*b750*/  UMOV UR20, 0x55555555 ;  /* 0x5555555500147882 */ /* 0x000fe20000000000 */
[----:B------:R-:W-:-:S06]  /*b760*/  UMOV UR21, 0x3fb55555 ;  /* 0x3fb5555500157882 */ /* 0x000fcc0000000000 */
[----:B------:R-:W-:-:S08]  /*b770*/  DFMA R56, R60, R66, UR20 ;  /* 0x000000143c387e2b */ /* 0x000fd00008000042 */
[----:B------:R-:W-:Y:S01]  /*b780*/  DADD R68, -R56, UR20 ;  /* 0x0000001438447e29 */ /* 0x000fe20008000100 */
[----:B------:R-:W-:Y:S01]  /*b790*/  UMOV UR20, 0xb9e7b0 ;  /* 0x00b9e7b000147882 */ /* 0x000fe20000000000 */
[----:B------:R-:W-:-:S06]  /*b7a0*/  UMOV UR21, 0x3c46a4cb ;  /* 0x3c46a4cb00157882 */ /* 0x000fcc0000000000 */
[----:B------:R-:W-:Y:S02]  /*b7b0*/  DFMA R66, R60, R66, R68 ;  /* 0x000000423c42722b */ /* 0x000fe40000000044 */
[----:B------:R-:W-:-:S06]  /*b7c0*/  DMUL R60, R54, R58 ;  /* 0x0000003a363c7228 */ /* 0x000fcc0000000000 */
[----:B------:R-:W-:Y:S01]  /*b7d0*/  DADD R66, R66, -UR20 ;  /* 0x8000001442427e29 */ /* 0x000fe20008000000 */
[----:B------:R-:W-:Y:S01]  /*b7e0*/  UMOV UR20, 0x80000000 ;  /* 0x8000000000147882 */ /* 0x000fe20000000000 */
[----:B------:R-:W-:Y:S01]  /*b7f0*/  DFMA R86, R54, R58, -R60 ;  /* 0x0000003a3656722b */ /* 0x000fe2000000083c */
[----:B------:R-:W-:-:S05]  /*b800*/  UMOV UR21, 0x43300000 ;  /* 0x4330000000157882 */ /* 0x000fca0000000000 */
[----:B------:R-:W-:Y:S02]  /*b810*/  DADD R68, R56, R66 ;  /* 0x0000000038447229 */ /* 0x000fe40000000042 */
[----:B------:R-:W-:-:S06]  /*b820*/  DFMA R58, R64, R58, R86 ;  /* 0x0000003a403a722b */ /* 0x000fcc0000000056 */
[----:B------:R-:W-:Y:S02]  /*b830*/  DMUL R80, R68, R60 ;  /* 0x0000003c44507228 */ /* 0x000fe40000000000 */
[----:B------:R-:W-:Y:S02]  /*b840*/  DFMA R58, R54, R82, R58 ;  /* 0x00000052363a722b */ /* 0x000fe4000000003a */
[----:B------:R-:W-:-:S04]  /*b850*/  DADD R56, R56, -R68 ;  /* 0x0000000038387229 */ /* 0x000fc80000000844 */
[----:B------:R-:W-:-:S04]  /*b860*/  DFMA R82, R68, R60, -R80 ;  /* 0x0000003c4452722b */ /* 0x000fc80000000850 */
[----:B------:R-:W-:-:S04]  /*b870*/  DADD R56, R66, R56 ;  /* 0x0000000042387229 */ /* 0x000fc80000000038 */
[----:B------:R-:W-:-:S08]  /*b880*/  DFMA R58, R68, R58, R82 ;  /* 0x0000003a443a722b */ /* 0x000fd00000000052 */
[----:B------:R-:W-:-:S08]  /*b890*/  DFMA R60, R56, R60, R58 ;  /* 0x0000003c383c722b */ /* 0x000fd0000000003a */
[----:B------:R-:W-:-:S08]  /*b8a0*/  DADD R58, R80, R60 ;  /* 0x00000000503a7229 */ /* 0x000fd0000000003c */
[--C-:B------:R-:W-:Y:S02]  /*b8b0*/  DADD R56, R54, R58.reuse ;  /* 0x0000000036387229 */ /* 0x100fe4000000003a */
[----:B------:R-:W-:-:S06]  /*b8c0*/  DADD R80, R80, -R58 ;  /* 0x0000000050507229 */ /* 0x000fcc000000083a */
[----:B------:R-:W-:Y:S02]  /*b8d0*/  DADD R54, R54, -R56 ;  /* 0x0000000036367229 */ /* 0x000fe40000000838 */
[----:B------:R-:W-:-:S06]  /*b8e0*/  DADD R80, R60, R80 ;  /* 0x000000003c507229 */ /* 0x000fcc0000000050 */
[----:B------:R-:W-:Y:S01]  /*b8f0*/  DADD R54, R58, R54 ;  /* 0x000000003a367229 */ /* 0x000fe20000000036 */
[C---:B------:R-:W-:Y:S02]  /*b900*/  VIADD R58, R53.reuse, 0xfffffc01 ;  /* 0xfffffc01353a7836 */ /* 0x040fe40000000000 */
[----:B------:R-:W-:-:S05]  /*b910*/  @P1 VIADD R58, R53, 0xfffffc02 ;  /* 0xfffffc02353a1836 */ /* 0x000fca0000000000 */
[----:B------:R-:W-:-:S08]  /*b920*/  DADD R54, R80, R54 ;  /* 0x0000000050367229 */ /* 0x000fd00000000036 */
[----:B------:R-:W-:Y:S01]  /*b930*/  DADD R64, R64, R54 ;  /* 0x0000000040407229 */ /* 0x000fe20000000036 */
[----:B------:R-:W-:Y:S01]  /*b940*/  HFMA2 R55, -RZ, RZ, 3.59375, 0 ;  /* 0x43300000ff377431 */ /* 0x000fe200000001ff */
[----:B------:R-:W-:-:S06]  /*b950*/  LOP3.LUT R54, R58, 0x80000000, RZ, 0x3c, !PT ;  /* 0x800000003a367812 */ /* 0x000fcc00078e3cff */
[----:B------:R-:W-:Y:S02]  /*b960*/  DADD R58, R56, R64 ;  /* 0x00000000383a7229 */ /* 0x000fe40000000040 */
[----:B------:R-:W-:Y:S01]  /*b970*/  DADD R60, R54, -UR20 ;  /* 0x80000014363c7e29 */ /* 0x000fe20008000000 */
[----:B------:R-:W-:Y:S01]  /*b980*/  UMOV UR20, 0xfefa39ef ;  /* 0xfefa39ef00147882 */ /* 0x000fe20000000000 */
[----:B------:R-:W-:-:S04]  /*b990*/  UMOV UR21, 0x3fe62e42 ;  /* 0x3fe62e4200157882 */ /* 0x000fc80000000000 */
[--C-:B------:R-:W-:Y:S02]  /*b9a0*/  DADD R56, R56, -R58.reuse ;  /* 0x0000000038387229 */ /* 0x100fe4000000083a */
[----:B------:R-:W-:-:S06]  /*b9b0*/  DFMA R54, R60, UR20, R58 ;  /* 0x000000143c367c2b */ /* 0x000fcc000800003a */
[----:B------:R-:W-:Y:S02]  /*b9c0*/  DADD R56, R64, R56 ;  /* 0x0000000040387229 */ /* 0x000fe40000000038 */
[----:B------:R-:W-:-:S08]  /*b9d0*/  DFMA R66, R60, -UR20, R54 ;  /* 0x800000143c427c2b */ /* 0x000fd00008000036 */
[----:B------:R-:W-:-:S08]  /*b9e0*/  DADD R66, -R58, R66 ;  /* 0x000000003a427229 */ /* 0x000fd00000000142 */
[----:B------:R-:W-:-:S08]  /*b9f0*/  DADD R56, R56, -R66 ;  /* 0x0000000038387229 */ /* 0x000fd00000000842 */
[----:B------:R-:W-:-:S08]  /*ba00*/  DFMA R56, R60, UR22, R56 ;  /* 0x000000163c387c2b */ /* 0x000fd00008000038 */
[----:B------:R-:W-:-:S08]  /*ba10*/  DADD R58, R54, R56 ;  /* 0x00000000363a7229 */ /* 0x000fd00000000038 */
[----:B------:R-:W-:Y:S02]  /*ba20*/  DADD R60, R54, -R58 ;  /* 0x00000000363c7229 */ /* 0x000fe4000000083a */
[----:B------:R-:W-:-:S06]  /*ba30*/  DMUL R54, R58, 2 ;  /* 0x400000003a367828 */ /* 0x000fcc0000000000 */
[----:B------:R-:W-:Y:S02]  /*ba40*/  DADD R60, R56, R60 ;  /* 0x00000000383c7229 */ /* 0x000fe4000000003c */
[----:B------:R-:W-:-:S08]  /*ba50*/  DFMA R58, R58, 2, -R54 ;  /* 0x400000003a3a782b */ /* 0x000fd00000000836 */
[----:B------:R-:W-:Y:S01]  /*ba60*/  DFMA R60, R60, 2, R58 ;  /* 0x400000003c3c782b */ /* 0x000fe2000000003a */
[----:B------:R-:W-:Y:S02]  /*ba70*/  IMAD.MOV.U32 R58, RZ, RZ, 0x652b82fe ;  /* 0x652b82feff3a7424 */ /* 0x000fe400078e00ff */
[----:B------:R-:W-:-:S05]  /*ba80*/  IMAD.MOV.U32 R59, RZ, RZ, 0x3ff71547 ;  /* 0x3ff71547ff3b7424 */ /* 0x000fca00078e00ff */
[----:B------:R-:W-:-:S08]  /*ba90*/  DADD R56, R54, R60 ;  /* 0x0000000036387229 */ /* 0x000fd0000000003c */
[----:B------:R-:W-:Y:S02]  /*baa0*/  DFMA R58, R56, R58, 6.75539944105574400000e+15 ;  /* 0x43380000383a742b */ /* 0x000fe4000000003a */
[----:B------:R-:W-:Y:S01]  /*bab0*/  FSETP.GEU.AND P0, PT, |R57|, 4.1917929649353027344, PT ;  /* 0x4086232b3900780b */ /* 0x000fe20003f0e200 */
[----:B------:R-:W-:-:S05]  /*bac0*/  DADD R54, R54, -R56 ;  /* 0x0000000036367229 */ /* 0x000fca0000000838 */
[----:B------:R-:W-:-:S03]  /*bad0*/  DADD R64, R58, -6.75539944105574400000e+15 ;  /* 0xc33800003a407429 */ /* 0x000fc60000000000 */
[----:B------:R-:W-:-:S05]  /*bae0*/  DADD R60, R60, R54 ;  /* 0x000000003c3c7229 */ /* 0x000fca0000000036 */
        /* <DEDUP_REMOVED lines=35> */
[----:B------:R-:W-:Y:S01]  /*bd20*/  IMAD R55, R58, 0x100000, R65 ;  /* 0x001000003a377824 */ /* 0x000fe200078e0241 */
[----:B------:R-:W-:Y:S01]  /*bd30*/  MOV R54, R64 ;  /* 0x0000004000367202 */ /* 0x000fe20000000f00 */
[----:B------:R-:W-:Y:S06]  /*bd40*/  @!P0 BRA `(.L_x_128) ;  /* 0x0000000000308947 */ /* 0x000fec0003800000 */
[----:B------:R-:W-:Y:S01]  /*bd50*/  FSETP.GEU.AND P1, PT, |R57|, 4.2275390625, PT ;  /* 0x408748003900780b */ /* 0x000fe20003f2e200 */
[C---:B------:R-:W-:Y:S02]  /*bd60*/  DADD R54, R56.reuse, +INF ;  /* 0x7ff0000038367429 */ /* 0x040fe40000000000 */
[----:B------:R-:W-:-:S08]  /*bd70*/  DSETP.GEU.AND P0, PT, R56, RZ, PT ;  /* 0x000000ff3800722a */ /* 0x000fd00003f0e000 */
[----:B------:R-:W-:Y:S02]  /*bd80*/  FSEL R54, R54, RZ, P0 ;  /* 0x000000ff36367208 */ /* 0x000fe40000000000 */
[----:B------:R-:W-:Y:S02]  /*bd90*/  @!P1 LEA.HI R53, R58, R58, RZ, 0x1 ;  /* 0x0000003a3a359211 */ /* 0x000fe400078f08ff */
[----:B------:R-:W-:Y:S02]  /*bda0*/  FSEL R55, R55, RZ, P0 ;  /* 0x000000ff37377208 */ /* 0x000fe40000000000 */
[----:B------:R-:W-:-:S05]  /*bdb0*/  @!P1 SHF.R.S32.HI R53, RZ, 0x1, R53 ;  /* 0x00000001ff359819 */ /* 0x000fca0000011435 */
[----:B------:R-:W-:Y:S02]  /*bdc0*/  @!P1 IMAD.IADD R56, R58, 0x1, -R53 ;  /* 0x000000013a389824 */ /* 0x000fe400078e0a35 */
[----:B------:R-:W-:-:S03]  /*bdd0*/  @!P1 IMAD R65, R53, 0x100000, R65 ;  /* 0x0010000035419824 */ /* 0x000fc600078e0241 */
[----:B------:R-:W-:Y:S01]  /*bde0*/  @!P1 LEA R57, R56, 0x3ff00000, 0x14 ;  /* 0x3ff0000038399811 */ /* 0x000fe200078ea0ff */
[----:B------:R-:W-:-:S06]  /*bdf0*/  @!P1 IMAD.MOV.U32 R56, RZ, RZ, RZ ;  /* 0x000000ffff389224 */ /* 0x000fcc00078e00ff */
[----:B------:R-:W-:-:S11]  /*be00*/  @!P1 DMUL R54, R64, R56 ;  /* 0x0000003840369228 */ /* 0x000fd60000000000 */
.L_x_128:
[----:B------:R-:W-:Y:S01]  /*be10*/  DFMA R60, R60, R54, R54 ;  /* 0x000000363c3c722b */ /* 0x000fe20000000036 */
[----:B------:R-:W-:Y:S01]  /*be20*/  IMAD.MOV.U32 R79, RZ, RZ, 0x0 ;  /* 0x00000000ff4f7424 */ /* 0x000fe200078e00ff */
[----:B------:R-:W-:-:S08]  /*be30*/  DSETP.NEU.AND P0, PT, |R54|, +INF , PT ;  /* 0x7ff000003600742a */ /* 0x000fd00003f0d200 */
[----:B------:R-:W-:Y:S02]  /*be40*/  FSEL R53, R54, R60, !P0 ;  /* 0x0000003c36357208 */ /* 0x000fe40004000000 */
[----:B------:R-:W-:Y:S01]  /*be50*/  FSEL R60, R55, R61, !P0 ;  /* 0x0000003d373c7208 */ /* 0x000fe20004000000 */
[----:B------:R-:W-:Y:S06]  /*be60*/  RET.REL.NODEC R78 `(_Z20kernel_loglikelihoodiPddddddddS_) ;  /* 0xffffff404e647950 */ /* 0x000fec0003c3ffff */
.L_x_129:
[----:B------:R-:W-:-:S00]  /*be70*/  BRA `(.L_x_129) ;  /* 0xfffffffc00fc7947 */ /* 0x000fc0000383ffff */
[----:B------:R-:W-:-:S00]  /*be80*/  NOP ;  /* 0x0000000000007918 */ /* 0x000fc00000000000 */
[----:B------:R-:W-:-:S00]  /*be90*/  NOP ;  /* 0x0000000000007918 */ /* 0x000fc00000000000 */
[----:B------:R-:W-:-:S00]  /*bea0*/  NOP ;  /* 0x0000000000007918 */ /* 0x000fc00000000000 */
[----:B------:R-:W-:-:S00]  /*beb0*/  NOP ;  /* 0x0000000000007918 */ /* 0x000fc00000000000 */
[----:B------:R-:W-:-:S00]  /*bec0*/  NOP ;  /* 0x0000000000007918 */ /* 0x000fc00000000000 */
[----:B------:R-:W-:-:S00]  /*bed0*/  NOP ;  /* 0x0000000000007918 */ /* 0x000fc00000000000 */
[----:B------:R-:W-:-:S00]  /*bee0*/  NOP ;  /* 0x0000000000007918 */ /* 0x000fc00000000000 */
[----:B------:R-:W-:-:S00]  /*bef0*/  NOP ;  /* 0x0000000000007918 */ /* 0x000fc00000000000 */
.L_x_132:


//--------------------- .nv.shared.reserved.0     --------------------------
	.section	.nv.shared.reserved.0,"aw",@nobits
	.weak		__nv_reservedSMEM_offset_0_alias
	.size		__nv_reservedSMEM_offset_0_alias, 0, 64
	.other		__nv_reservedSMEM_offset_0_alias,@"STO_CUDA_RESERVED_SHARED STV_DEFAULT"
__nv_reservedSMEM_offset_0_alias:
	.zero		0
	.zero		64


//--------------------- .nv.constant0._Z20kernel_loglikelihoodiPddddddddS_ --------------------------
	.section	.nv.constant0._Z20kernel_loglikelihoodiPddddddddS_,"a",@progbits
	.sectionflags	@""
	.align	4
.nv.constant0._Z20kernel_loglikelihoodiPddddddddS_:
	.zero		976


//--------------------- SYMBOLS --------------------------

	.type		.nv.reservedSmem.offset0,@object
	.size		.nv.reservedSmem.offset0,0x4
